	.target	sm_100a

	.elftype	@"ET_EXEC"


//--------------------- .note.nv.tkinfo           --------------------------
	.section	.note.nv.tkinfo,"",@"SHT_NOTE"
	.sectionflags	@"SHF_NOTE_NV_TKINFO"
	.tkinfo
        /*0018*/ 	.word	0x00000002
        /*0030*/ 	.string	""
        /*0030*/ 	.string	"ptxas"
        /*0030*/ 	.string	"Cuda compilation tools, release 13.0, V13.0.88"
        /*0030*/ 	.string	"Build cuda_13.0.r13.0/compiler.36424714_0"
        /*0030*/ 	.string	"-arch sm_100a -m 64 "



//--------------------- .note.nv.cuinfo           --------------------------
	.section	.note.nv.cuinfo,"",@"SHT_NOTE"
	.sectionflags	@"SHF_NOTE_NV_CUINFO"
        /*0018*/ 	.short	0x0002
        /*001a*/ 	.short	0x0064
        /*001c*/ 	.short	0x0082
	.zero		2


//--------------------- .nv.info                  --------------------------
	.section	.nv.info,"",@"SHT_CUDA_INFO"
	.align	4


	//----- nvinfo : EIATTR_REGCOUNT
	.align		4
        /*0000*/ 	.byte	0x04, 0x2f
        /*0002*/ 	.short	(.L_19 - .L_18)
	.align		4
.L_18:
        /*0004*/ 	.word	index@(_ZN7cutlass13device_kernelINS_4gemm6kernel13GemmUniversalIN4cute5tupleIJiiiiEEENS1_10collective13CollectiveMmaINS1_35MainloopSm100TmaUmmaWarpSpecializedILi20ELi2ELi4ENS5_IJNS4_1CILi4EEENSA_ILi2EEENSA_ILi1EEEEEEEENS5_IJNSA_ILi256EEENSA_ILi64EEESH_EEENS_12float_e5m2_tENS5_IJlSD_lEEESJ_SK_NS4_8TiledMMAINS4_8MMA_AtomIJNS4_10MMA_TraitsINS4_25SM100_MMA_F8F6F4_2x1SM_SSEJSJ_SJ_fSG_SH_NS4_17integral_constantINS4_4UMMA5MajorELSR_0EEESS_NSP_INSQ_7ScaleInELST_0EEESU_EEEEEENS4_6LayoutINS5_IJSD_SD_SD_EEENS5_IJNSA_ILi0EEESZ_SZ_EEEEENS5_IJNS4_10UnderscoreES12_S12_EEEEENS4_28SM100_TMA_2SM_LOAD_MULTICASTENS4_14ComposedLayoutINS4_7SwizzleILi2ELi4ELi3EEENS4_18smem_ptr_flag_bitsILi8EEENSX_INS5_IJNSA_ILi8EEESH_EEENS5_IJSH_SD_EEEEEEEvNS4_8identityES15_S1F_vS1G_EENS_8epilogue10collective18CollectiveEpilogueINS1I_23Sm100TmaWarpSpecializedILi1ELi1ELi64ELb0ELb0EEEJNS5_IJNSA_ILi128EEESH_SH_EEENS5_IJNSX_IS1N_SD_EENSX_ISH_SD_EEEEESJ_SK_SJ_SK_NS1I_6fusion15FusionCallbacksIS1M_NS1S_17LinearCombinationISJ_fSJ_fLNS_15FloatRoundStyleE2EEES1O_S1R_JEEENS4_5SM1004TMEM4LOAD26SM100_TMEM_LOAD_32dp32b64xENS4_13SM90_TMA_LOADES1F_NS4_39AutoVectorizingCopyWithAssumedAlignmentILi128EEENS4_14SM90_TMA_STOREES1F_S24_S24_EEEvvEEEEvNT_6ParamsE)
        /*0008*/ 	.word	0x0000009a


	//----- nvinfo : EIATTR_FRAME_SIZE
	.align		4
.L_19:
        /*000c*/ 	.byte	0x04, 0x11
        /*000e*/ 	.short	(.L_21 - .L_20)
	.align		4
.L_20:
        /*0010*/ 	.word	index@($__internal_2_$__cuda_sm10x_tcgen05_guardrail_trap_unallocated_columns_being_dealloced)
        /*0014*/ 	.word	0x00000000


	//----- nvinfo : EIATTR_FRAME_SIZE
	.align		4
.L_21:
        /*0018*/ 	.byte	0x04, 0x11
        /*001a*/ 	.short	(.L_23 - .L_22)
	.align		4
.L_22:
        /*001c*/ 	.word	index@($__internal_1_$__cuda_sm10x_tcgen05_guardrail_trap_phase_invalid_during_alloc)
        /*0020*/ 	.word	0x00000000


	//----- nvinfo : EIATTR_FRAME_SIZE
	.align		4
.L_23:
        /*0024*/ 	.byte	0x04, 0x11
        /*0026*/ 	.short	(.L_25 - .L_24)
	.align		4
.L_24:
        /*0028*/ 	.word	index@($__internal_0_$__cuda_sm10x_tcgen05_guardrail_trap_col_being_dealloced_not_returned_by_alloc)
        /*002c*/ 	.word	0x00000000


	//----- nvinfo : EIATTR_FRAME_SIZE
	.align		4
.L_25:
        /*0030*/ 	.byte	0x04, 0x11
        /*0032*/ 	.short	(.L_27 - .L_26)
	.align		4
.L_26:
        /*0034*/ 	.word	index@(_ZN7cutlass13device_kernelINS_4gemm6kernel13GemmUniversalIN4cute5tupleIJiiiiEEENS1_10collective13CollectiveMmaINS1_35MainloopSm100TmaUmmaWarpSpecializedILi20ELi2ELi4ENS5_IJNS4_1CILi4EEENSA_ILi2EEENSA_ILi1EEEEEEEENS5_IJNSA_ILi256EEENSA_ILi64EEESH_EEENS_12float_e5m2_tENS5_IJlSD_lEEESJ_SK_NS4_8TiledMMAINS4_8MMA_AtomIJNS4_10MMA_TraitsINS4_25SM100_MMA_F8F6F4_2x1SM_SSEJSJ_SJ_fSG_SH_NS4_17integral_constantINS4_4UMMA5MajorELSR_0EEESS_NSP_INSQ_7ScaleInELST_0EEESU_EEEEEENS4_6LayoutINS5_IJSD_SD_SD_EEENS5_IJNSA_ILi0EEESZ_SZ_EEEEENS5_IJNS4_10UnderscoreES12_S12_EEEEENS4_28SM100_TMA_2SM_LOAD_MULTICASTENS4_14ComposedLayoutINS4_7SwizzleILi2ELi4ELi3EEENS4_18smem_ptr_flag_bitsILi8EEENSX_INS5_IJNSA_ILi8EEESH_EEENS5_IJSH_SD_EEEEEEEvNS4_8identityES15_S1F_vS1G_EENS_8epilogue10collective18CollectiveEpilogueINS1I_23Sm100TmaWarpSpecializedILi1ELi1ELi64ELb0ELb0EEEJNS5_IJNSA_ILi128EEESH_SH_EEENS5_IJNSX_IS1N_SD_EENSX_ISH_SD_EEEEESJ_SK_SJ_SK_NS1I_6fusion15FusionCallbacksIS1M_NS1S_17LinearCombinationISJ_fSJ_fLNS_15FloatRoundStyleE2EEES1O_S1R_JEEENS4_5SM1004TMEM4LOAD26SM100_TMEM_LOAD_32dp32b64xENS4_13SM90_TMA_LOADES1F_NS4_39AutoVectorizingCopyWithAssumedAlignmentILi128EEENS4_14SM90_TMA_STOREES1F_S24_S24_EEEvvEEEEvNT_6ParamsE)
        /*0038*/ 	.word	0x00000000


	//----- nvinfo : EIATTR_MIN_STACK_SIZE
	.align		4
.L_27:
        /*003c*/ 	.byte	0x04, 0x12
        /*003e*/ 	.short	(.L_29 - .L_28)
	.align		4
.L_28:
        /*0040*/ 	.word	index@(_ZN7cutlass13device_kernelINS_4gemm6kernel13GemmUniversalIN4cute5tupleIJiiiiEEENS1_10collective13CollectiveMmaINS1_35MainloopSm100TmaUmmaWarpSpecializedILi20ELi2ELi4ENS5_IJNS4_1CILi4EEENSA_ILi2EEENSA_ILi1EEEEEEEENS5_IJNSA_ILi256EEENSA_ILi64EEESH_EEENS_12float_e5m2_tENS5_IJlSD_lEEESJ_SK_NS4_8TiledMMAINS4_8MMA_AtomIJNS4_10MMA_TraitsINS4_25SM100_MMA_F8F6F4_2x1SM_SSEJSJ_SJ_fSG_SH_NS4_17integral_constantINS4_4UMMA5MajorELSR_0EEESS_NSP_INSQ_7ScaleInELST_0EEESU_EEEEEENS4_6LayoutINS5_IJSD_SD_SD_EEENS5_IJNSA_ILi0EEESZ_SZ_EEEEENS5_IJNS4_10UnderscoreES12_S12_EEEEENS4_28SM100_TMA_2SM_LOAD_MULTICASTENS4_14ComposedLayoutINS4_7SwizzleILi2ELi4ELi3EEENS4_18smem_ptr_flag_bitsILi8EEENSX_INS5_IJNSA_ILi8EEESH_EEENS5_IJSH_SD_EEEEEEEvNS4_8identityES15_S1F_vS1G_EENS_8epilogue10collective18CollectiveEpilogueINS1I_23Sm100TmaWarpSpecializedILi1ELi1ELi64ELb0ELb0EEEJNS5_IJNSA_ILi128EEESH_SH_EEENS5_IJNSX_IS1N_SD_EENSX_ISH_SD_EEEEESJ_SK_SJ_SK_NS1I_6fusion15FusionCallbacksIS1M_NS1S_17LinearCombinationISJ_fSJ_fLNS_15FloatRoundStyleE2EEES1O_S1R_JEEENS4_5SM1004TMEM4LOAD26SM100_TMEM_LOAD_32dp32b64xENS4_13SM90_TMA_LOADES1F_NS4_39AutoVectorizingCopyWithAssumedAlignmentILi128EEENS4_14SM90_TMA_STOREES1F_S24_S24_EEEvvEEEEvNT_6ParamsE)
        /*0044*/ 	.word	0x00000000
.L_29:


//--------------------- .nv.compat                --------------------------
	.section	.nv.compat,"",@"SHT_CUDA_COMPAT_INFO"
	.align	4
        /*0000*/ 	.byte	0x02, 0x09, 0x01, 0x00, 0x02, 0x02, 0x02, 0x00, 0x02, 0x05, 0x05, 0x00, 0x03, 0x07, 0x01, 0x01
        /*0010*/ 	.byte	0x02, 0x03, 0x01, 0x00, 0x02, 0x06, 0x01, 0x00, 0x04, 0x0b, 0x08, 0x00, 0x09, 0x00, 0x00, 0x00
        /*0020*/ 	.byte	0x00, 0x00, 0x00, 0x00


//--------------------- .nv.info._ZN7cutlass13device_kernelINS_4gemm6kernel13GemmUniversalIN4cute5tupleIJiiiiEEENS1_10collective13CollectiveMmaINS1_35MainloopSm100TmaUmmaWarpSpecializedILi20ELi2ELi4ENS5_IJNS4_1CILi4EEENSA_ILi2EEENSA_ILi1EEEEEEEENS5_IJNSA_ILi256EEENSA_ILi64EEESH_EEENS_12float_e5m2_tENS5_IJlSD_lEEESJ_SK_NS4_8TiledMMAINS4_8MMA_AtomIJNS4_10MMA_TraitsINS4_25SM100_MMA_F8F6F4_2x1SM_SSEJSJ_SJ_fSG_SH_NS4_17integral_constantINS4_4UMMA5MajorELSR_0EEESS_NSP_INSQ_7ScaleInELST_0EEESU_EEEEEENS4_6LayoutINS5_IJSD_SD_SD_EEENS5_IJNSA_ILi0EEESZ_SZ_EEEEENS5_IJNS4_10UnderscoreES12_S12_EEEEENS4_28SM100_TMA_2SM_LOAD_MULTICASTENS4_14ComposedLayoutINS4_7SwizzleILi2ELi4ELi3EEENS4_18smem_ptr_flag_bitsILi8EEENSX_INS5_IJNSA_ILi8EEESH_EEENS5_IJSH_SD_EEEEEEEvNS4_8identityES15_S1F_vS1G_EENS_8epilogue10collective18CollectiveEpilogueINS1I_23Sm100TmaWarpSpecializedILi1ELi1ELi64ELb0ELb0EEEJNS5_IJNSA_ILi128EEESH_SH_EEENS5_IJNSX_IS1N_SD_EENSX_ISH_SD_EEEEESJ_SK_SJ_SK_NS1I_6fusion15FusionCallbacksIS1M_NS1S_17LinearCombinationISJ_fSJ_fLNS_15FloatRoundStyleE2EEES1O_S1R_JEEENS4_5SM1004TMEM4LOAD26SM100_TMEM_LOAD_32dp32b64xENS4_13SM90_TMA_LOADES1F_NS4_39AutoVectorizingCopyWithAssumedAlignmentILi128EEENS4_14SM90_TMA_STOREES1F_S24_S24_EEEvvEEEEvNT_6ParamsE --------------------------
	.section	.nv.info._ZN7cutlass13device_kernelINS_4gemm6kernel13GemmUniversalIN4cute5tupleIJiiiiEEENS1_10collective13CollectiveMmaINS1_35MainloopSm100TmaUmmaWarpSpecializedILi20ELi2ELi4ENS5_IJNS4_1CILi4EEENSA_ILi2EEENSA_ILi1EEEEEEEENS5_IJNSA_ILi256EEENSA_ILi64EEESH_EEENS_12float_e5m2_tENS5_IJlSD_lEEESJ_SK_NS4_8TiledMMAINS4_8MMA_AtomIJNS4_10MMA_TraitsINS4_25SM100_MMA_F8F6F4_2x1SM_SSEJSJ_SJ_fSG_SH_NS4_17integral_constantINS4_4UMMA5MajorELSR_0EEESS_NSP_INSQ_7ScaleInELST_0EEESU_EEEEEENS4_6LayoutINS5_IJSD_SD_SD_EEENS5_IJNSA_ILi0EEESZ_SZ_EEEEENS5_IJNS4_10UnderscoreES12_S12_EEEEENS4_28SM100_TMA_2SM_LOAD_MULTICASTENS4_14ComposedLayoutINS4_7SwizzleILi2ELi4ELi3EEENS4_18smem_ptr_flag_bitsILi8EEENSX_INS5_IJNSA_ILi8EEESH_EEENS5_IJSH_SD_EEEEEEEvNS4_8identityES15_S1F_vS1G_EENS_8epilogue10collective18CollectiveEpilogueINS1I_23Sm100TmaWarpSpecializedILi1ELi1ELi64ELb0ELb0EEEJNS5_IJNSA_ILi128EEESH_SH_EEENS5_IJNSX_IS1N_SD_EENSX_ISH_SD_EEEEESJ_SK_SJ_SK_NS1I_6fusion15FusionCallbacksIS1M_NS1S_17LinearCombinationISJ_fSJ_fLNS_15FloatRoundStyleE2EEES1O_S1R_JEEENS4_5SM1004TMEM4LOAD26SM100_TMEM_LOAD_32dp32b64xENS4_13SM90_TMA_LOADES1F_NS4_39AutoVectorizingCopyWithAssumedAlignmentILi128EEENS4_14SM90_TMA_STOREES1F_S24_S24_EEEvvEEEEvNT_6ParamsE,"",@"SHT_CUDA_INFO"
	.sectionflags	@""
	.align	4


	//----- nvinfo : EIATTR_CUDA_API_VERSION
	.align		4
        /*0000*/ 	.byte	0x04, 0x37
        /*0002*/ 	.short	(.L_31 - .L_30)
.L_30:
        /*0004*/ 	.word	0x00000082


	//----- nvinfo : EIATTR_KPARAM_INFO
	.align		4
.L_31:
        /*0008*/ 	.byte	0x04, 0x17
        /*000a*/ 	.short	(.L_33 - .L_32)
.L_32:
        /*000c*/ 	.word	0x00000000
        /*0010*/ 	.short	0x0000
        /*0012*/ 	.short	0x0000
        /*0014*/ 	.byte	0x00, 0xf0, 0x01, 0x20


	//----- nvinfo : EIATTR_AT_ENTRY_FRAGMENTS
	.align		4
.L_33:
        /*0018*/ 	.byte	0x04, 0x4f
        /*001a*/ 	.short	(.L_35 - .L_34)


	//   ....[0]....
.L_34:
        /*001c*/ 	.word	0x00000007


	//----- nvinfo : EIATTR_RESERVED_SMEM_USED
	.align		4
.L_35:
        /*0020*/ 	.byte	0x01, 0x41
	.zero		2


	//----- nvinfo : EIATTR_SPARSE_MMA_MASK
	.align		4
        /*0024*/ 	.byte	0x03, 0x50
        /*0026*/ 	.short	0x0000


	//----- nvinfo : EIATTR_TCGEN05_2CTA_USED
	.align		4
        /*0028*/ 	.byte	0x01, 0x52
	.zero		2


	//----- nvinfo : EIATTR_MAXREG_COUNT
	.align		4
        /*002c*/ 	.byte	0x03, 0x1b
        /*002e*/ 	.short	0x00ff


	//----- nvinfo : EIATTR_NUM_BARRIERS
	.align		4
        /*0030*/ 	.byte	0x02, 0x4c
        /*0032*/ 	.byte	0x07
	.zero		1


	//----- nvinfo : EIATTR_EXTERNS
	.align		4
        /*0034*/ 	.byte	0x04, 0x0f
        /*0036*/ 	.short	(.L_37 - .L_36)


	//   ....[0]....
	.align		4
.L_36:
        /*0038*/ 	.word	index@(__assertfail)


	//----- nvinfo : EIATTR_MERCURY_ISA_VERSION
	.align		4
.L_37:
        /*003c*/ 	.byte	0x03, 0x5f
        /*003e*/ 	.short	0x0101


	//----- nvinfo : EIATTR_INT_WARP_WIDE_INSTR_OFFSETS
	.align		4
        /*0040*/ 	.byte	0x04, 0x31
        /*0042*/ 	.short	(.L_39 - .L_38)


	//   ....[0]....
.L_38:
        /*0044*/ 	.word	0x00000f50


	//   ....[1]....
        /*0048*/ 	.word	0x00000fd0


	//   ....[2]....
        /*004c*/ 	.word	0x00004cd0


	//   ....[3]....
        /*0050*/ 	.word	0x00004d00


	//   ....[4]....
        /*0054*/ 	.word	0x00004d50


	//   ....[5]....
        /*0058*/ 	.word	0x000057e0


	//   ....[6]....
        /*005c*/ 	.word	0x00005890


	//----- nvinfo : EIATTR_COOP_GROUP_MASK_REGIDS
	.align		4
.L_39:
        /*0060*/ 	.byte	0x04, 0x29
        /*0062*/ 	.short	(.L_41 - .L_40)


	//   ....[0]....
.L_40:
        /*0064*/ 	.word	0xffffffff


	//   ....[1]....
        /*0068*/ 	.word	0xffffffff


	//   ....[2]....
        /*006c*/ 	.word	0xffffffff


	//   ....[3]....
        /*0070*/ 	.word	0xffffffff


	//   ....[4]....
        /*0074*/ 	.word	0xffffffff


	//   ....[5]....
        /*0078*/ 	.word	0xffffffff


	//   ....[6]....
        /*007c*/ 	.word	0xffffffff


	//   ....[7]....
        /*0080*/ 	.word	0xffffffff


	//   ....[8]....
        /*0084*/ 	.word	0xffffffff


	//   ....[9]....
        /*0088*/ 	.word	0xffffffff


	//   ....[10]....
        /*008c*/ 	.word	0xffffffff


	//   ....[11]....
        /*0090*/ 	.word	0xffffffff


	//   ....[12]....
        /*0094*/ 	.word	0xffffffff


	//   ....[13]....
        /*0098*/ 	.word	0xffffffff


	//----- nvinfo : EIATTR_COOP_GROUP_INSTR_OFFSETS
	.align		4
.L_41:
        /*009c*/ 	.byte	0x04, 0x28
        /*009e*/ 	.short	(.L_43 - .L_42)


	//   ....[0]....
.L_42:
        /*00a0*/ 	.word	0x000000c0


	//   ....[1]....
        /*00a4*/ 	.word	0x00000500


	//   ....[2]....
        /*00a8*/ 	.word	0x000008f0


	//   ....[3]....
        /*00ac*/ 	.word	0x00000a20


	//   ....[4]....
        /*00b0*/ 	.word	0x00000b10


	//   ....[5]....
        /*00b4*/ 	.word	0x00000c70


	//   ....[6]....
        /*00b8*/ 	.word	0x00000e00


	//   ....[7]....
        /*00bc*/ 	.word	0x00001050


	//   ....[8]....
        /*00c0*/ 	.word	0x00002480


	//   ....[9]....
        /*00c4*/ 	.word	0x00003ba0


	//   ....[10]....
        /*00c8*/ 	.word	0x00004070


	//   ....[11]....
        /*00cc*/ 	.word	0x000040a0


	//   ....[12]....
        /*00d0*/ 	.word	0x00004bf0


	//   ....[13]....
        /*00d4*/ 	.word	0x00004df0


	//----- nvinfo : EIATTR_VRC_CTA_INIT_COUNT
	.align		4
.L_43:
        /*00d8*/ 	.byte	0x02, 0x4a
        /*00da*/ 	.byte	0x80
	.zero		1


	//----- nvinfo : EIATTR_SYSCALL_OFFSETS
	.align		4
        /*00dc*/ 	.byte	0x04, 0x46
        /*00de*/ 	.short	(.L_45 - .L_44)


	//   ....[0]....
.L_44:
        /*00e0*/ 	.word	0x00006320


	//   ....[1]....
        /*00e4*/ 	.word	0x00006460


	//   ....[2]....
        /*00e8*/ 	.word	0x00006c10


	//----- nvinfo : EIATTR_MBARRIER_INSTR_OFFSETS
	.align		4
.L_45:
        /*00ec*/ 	.byte	0x04, 0x39
        /*00ee*/ 	.short	(.L_47 - .L_46)


	//   ....[0]....
.L_46:
        /*00f0*/ 	.word	0x00000650
        /*00f4*/ 	.word	0x000000ff
        /*00f8*/ 	.word	0x00000000
        /*00fc*/ 	.short	0x0100
        /*00fe*/ 	.byte	0x06
	.zero		1


	//   ....[1]....
        /*0100*/ 	.word	0x00000660
        /*0104*/ 	.word	0x000000ff
        /*0108*/ 	.word	0x000000a0
        /*010c*/ 	.short	0x0100
        /*010e*/ 	.byte	0x06
	.zero		1


	//   ....[2]....
        /*0110*/ 	.word	0x00000670
        /*0114*/ 	.word	0x000000ff
        /*0118*/ 	.word	0x00000008
        /*011c*/ 	.short	0x0100
        /*011e*/ 	.byte	0x06
	.zero		1


	//   ....[3]....
        /*0120*/ 	.word	0x00000680
        /*0124*/ 	.word	0x000000ff
        /*0128*/ 	.word	0x000000a8
        /*012c*/ 	.short	0x0100
        /*012e*/ 	.byte	0x06
	.zero		1


	//   ....[4]....
        /*0130*/ 	.word	0x00000690
        /*0134*/ 	.word	0x000000ff
        /*0138*/ 	.word	0x00000010
        /*013c*/ 	.short	0x0100
        /*013e*/ 	.byte	0x06
	.zero		1


	//   ....[5]....
        /*0140*/ 	.word	0x000006a0
        /*0144*/ 	.word	0x000000ff
        /*0148*/ 	.word	0x000000b0
        /*014c*/ 	.short	0x0100
        /*014e*/ 	.byte	0x06
	.zero		1


	//   ....[6]....
        /*0150*/ 	.word	0x000006b0
        /*0154*/ 	.word	0x000000ff
        /*0158*/ 	.word	0x00000018
        /*015c*/ 	.short	0x0100
        /*015e*/ 	.byte	0x06
	.zero		1


	//   ....[7]....
        /*0160*/ 	.word	0x000006c0
        /*0164*/ 	.word	0x000000ff
        /*0168*/ 	.word	0x000000b8
        /*016c*/ 	.short	0x0100
        /*016e*/ 	.byte	0x06
	.zero		1


	//   ....[8]....
        /*0170*/ 	.word	0x000006d0
        /*0174*/ 	.word	0x000000ff
        /*0178*/ 	.word	0x00000020
        /*017c*/ 	.short	0x0100
        /*017e*/ 	.byte	0x06
	.zero		1


	//   ....[9]....
        /*0180*/ 	.word	0x000006e0
        /*0184*/ 	.word	0x000000ff
        /*0188*/ 	.word	0x000000c0
        /*018c*/ 	.short	0x0100
        /*018e*/ 	.byte	0x06
	.zero		1


	//   ....[10]....
        /*0190*/ 	.word	0x000006f0
        /*0194*/ 	.word	0x000000ff
        /*0198*/ 	.word	0x00000028
        /*019c*/ 	.short	0x0100
        /*019e*/ 	.byte	0x06
	.zero		1


	//   ....[11]....
        /*01a0*/ 	.word	0x00000700
        /*01a4*/ 	.word	0x000000ff
        /*01a8*/ 	.word	0x000000c8
        /*01ac*/ 	.short	0x0100
        /*01ae*/ 	.byte	0x06
	.zero		1


	//   ....[12]....
        /*01b0*/ 	.word	0x00000710
        /*01b4*/ 	.word	0x000000ff
        /*01b8*/ 	.word	0x00000030
        /*01bc*/ 	.short	0x0100
        /*01be*/ 	.byte	0x06
	.zero		1


	//   ....[13]....
        /*01c0*/ 	.word	0x00000720
        /*01c4*/ 	.word	0x000000ff
        /*01c8*/ 	.word	0x000000d0
        /*01cc*/ 	.short	0x0100
        /*01ce*/ 	.byte	0x06
	.zero		1


	//   ....[14]....
        /*01d0*/ 	.word	0x00000730
        /*01d4*/ 	.word	0x000000ff
        /*01d8*/ 	.word	0x00000038
        /*01dc*/ 	.short	0x0100
        /*01de*/ 	.byte	0x06
	.zero		1


	//   ....[15]....
        /*01e0*/ 	.word	0x00000740
        /*01e4*/ 	.word	0x000000ff
        /*01e8*/ 	.word	0x000000d8
        /*01ec*/ 	.short	0x0100
        /*01ee*/ 	.byte	0x06
	.zero		1


	//   ....[16]....
        /*01f0*/ 	.word	0x00000750
        /*01f4*/ 	.word	0x000000ff
        /*01f8*/ 	.word	0x00000040
        /*01fc*/ 	.short	0x0100
        /*01fe*/ 	.byte	0x06
	.zero		1


	//   ....[17]....
        /*0200*/ 	.word	0x00000760
        /*0204*/ 	.word	0x000000ff
        /*0208*/ 	.word	0x000000e0
        /*020c*/ 	.short	0x0100
        /*020e*/ 	.byte	0x06
	.zero		1


	//   ....[18]....
        /*0210*/ 	.word	0x00000770
        /*0214*/ 	.word	0x000000ff
        /*0218*/ 	.word	0x00000048
        /*021c*/ 	.short	0x0100
        /*021e*/ 	.byte	0x06
	.zero		1


	//   ....[19]....
        /*0220*/ 	.word	0x00000780
        /*0224*/ 	.word	0x000000ff
        /*0228*/ 	.word	0x000000e8
        /*022c*/ 	.short	0x0100
        /*022e*/ 	.byte	0x06
	.zero		1


	//   ....[20]....
        /*0230*/ 	.word	0x00000790
        /*0234*/ 	.word	0x000000ff
        /*0238*/ 	.word	0x00000050
        /*023c*/ 	.short	0x0100
        /*023e*/ 	.byte	0x06
	.zero		1


	//   ....[21]....
        /*0240*/ 	.word	0x000007a0
        /*0244*/ 	.word	0x000000ff
        /*0248*/ 	.word	0x000000f0
        /*024c*/ 	.short	0x0100
        /*024e*/ 	.byte	0x06
	.zero		1


	//   ....[22]....
        /*0250*/ 	.word	0x000007b0
        /*0254*/ 	.word	0x000000ff
        /*0258*/ 	.word	0x00000058
        /*025c*/ 	.short	0x0100
        /*025e*/ 	.byte	0x06
	.zero		1


	//   ....[23]....
        /*0260*/ 	.word	0x000007c0
        /*0264*/ 	.word	0x000000ff
        /*0268*/ 	.word	0x000000f8
        /*026c*/ 	.short	0x0100
        /*026e*/ 	.byte	0x06
	.zero		1


	//   ....[24]....
        /*0270*/ 	.word	0x000007d0
        /*0274*/ 	.word	0x000000ff
        /*0278*/ 	.word	0x00000060
        /*027c*/ 	.short	0x0100
        /*027e*/ 	.byte	0x06
	.zero		1


	//   ....[25]....
        /*0280*/ 	.word	0x000007e0
        /*0284*/ 	.word	0x000000ff
        /*0288*/ 	.word	0x00000100
        /*028c*/ 	.short	0x0100
        /*028e*/ 	.byte	0x06
	.zero		1


	//   ....[26]....
        /*0290*/ 	.word	0x000007f0
        /*0294*/ 	.word	0x000000ff
        /*0298*/ 	.word	0x00000068
        /*029c*/ 	.short	0x0100
        /*029e*/ 	.byte	0x06
	.zero		1


	//   ....[27]....
        /*02a0*/ 	.word	0x00000800
        /*02a4*/ 	.word	0x000000ff
        /*02a8*/ 	.word	0x00000108
        /*02ac*/ 	.short	0x0100
        /*02ae*/ 	.byte	0x06
	.zero		1


	//   ....[28]....
        /*02b0*/ 	.word	0x00000810
        /*02b4*/ 	.word	0x000000ff
        /*02b8*/ 	.word	0x00000070
        /*02bc*/ 	.short	0x0100
        /*02be*/ 	.byte	0x06
	.zero		1


	//   ....[29]....
        /*02c0*/ 	.word	0x00000820
        /*02c4*/ 	.word	0x000000ff
        /*02c8*/ 	.word	0x00000110
        /*02cc*/ 	.short	0x0100
        /*02ce*/ 	.byte	0x06
	.zero		1


	//   ....[30]....
        /*02d0*/ 	.word	0x00000830
        /*02d4*/ 	.word	0x000000ff
        /*02d8*/ 	.word	0x00000078
        /*02dc*/ 	.short	0x0100
        /*02de*/ 	.byte	0x06
	.zero		1


	//   ....[31]....
        /*02e0*/ 	.word	0x00000840
        /*02e4*/ 	.word	0x000000ff
        /*02e8*/ 	.word	0x00000118
        /*02ec*/ 	.short	0x0100
        /*02ee*/ 	.byte	0x06
	.zero		1


	//   ....[32]....
        /*02f0*/ 	.word	0x00000850
        /*02f4*/ 	.word	0x000000ff
        /*02f8*/ 	.word	0x00000080
        /*02fc*/ 	.short	0x0100
        /*02fe*/ 	.byte	0x06
	.zero		1


	//   ....[33]....
        /*0300*/ 	.word	0x00000860
        /*0304*/ 	.word	0x000000ff
        /*0308*/ 	.word	0x00000120
        /*030c*/ 	.short	0x0100
        /*030e*/ 	.byte	0x06
	.zero		1


	//   ....[34]....
        /*0310*/ 	.word	0x00000870
        /*0314*/ 	.word	0x000000ff
        /*0318*/ 	.word	0x00000088
        /*031c*/ 	.short	0x0100
        /*031e*/ 	.byte	0x06
	.zero		1


	//   ....[35]....
        /*0320*/ 	.word	0x00000880
        /*0324*/ 	.word	0x000000ff
        /*0328*/ 	.word	0x00000128
        /*032c*/ 	.short	0x0100
        /*032e*/ 	.byte	0x06
	.zero		1


	//   ....[36]....
        /*0330*/ 	.word	0x00000890
        /*0334*/ 	.word	0x000000ff
        /*0338*/ 	.word	0x00000090
        /*033c*/ 	.short	0x0100
        /*033e*/ 	.byte	0x06
	.zero		1


	//   ....[37]....
        /*0340*/ 	.word	0x000008a0
        /*0344*/ 	.word	0x000000ff
        /*0348*/ 	.word	0x00000130
        /*034c*/ 	.short	0x0100
        /*034e*/ 	.byte	0x06
	.zero		1


	//   ....[38]....
        /*0350*/ 	.word	0x000008b0
        /*0354*/ 	.word	0x000000ff
        /*0358*/ 	.word	0x00000098
        /*035c*/ 	.short	0x0100
        /*035e*/ 	.byte	0x06
	.zero		1


	//   ....[39]....
        /*0360*/ 	.word	0x000008c0
        /*0364*/ 	.word	0x000000ff
        /*0368*/ 	.word	0x00000138
        /*036c*/ 	.short	0x0100
        /*036e*/ 	.byte	0x06
	.zero		1


	//   ....[40]....
        /*0370*/ 	.word	0x000009f0
        /*0374*/ 	.word	0x000000ff
        /*0378*/ 	.word	0x00000140
        /*037c*/ 	.short	0x0100
        /*037e*/ 	.byte	0x06
	.zero		1


	//   ....[41]....
        /*0380*/ 	.word	0x00000a00
        /*0384*/ 	.word	0x000000ff
        /*0388*/ 	.word	0x00000148
        /*038c*/ 	.short	0x0100
        /*038e*/ 	.byte	0x06
	.zero		1


	//   ....[42]....
        /*0390*/ 	.word	0x00000ae0
        /*0394*/ 	.word	0x000000ff
        /*0398*/ 	.word	0x00000150
        /*039c*/ 	.short	0x0100
        /*039e*/ 	.byte	0x05
	.zero		1


	//   ....[43]....
        /*03a0*/ 	.word	0x00000af0
        /*03a4*/ 	.word	0x000000ff
        /*03a8*/ 	.word	0x00000158
        /*03ac*/ 	.short	0x0100
        /*03ae*/ 	.byte	0x05
	.zero		1


	//   ....[44]....
        /*03b0*/ 	.word	0x00000c20
        /*03b4*/ 	.word	0x000000ff
        /*03b8*/ 	.word	0x00000160
        /*03bc*/ 	.short	0x0100
        /*03be*/ 	.byte	0x05
	.zero		1


	//   ....[45]....
        /*03c0*/ 	.word	0x00000c30
        /*03c4*/ 	.word	0x000000ff
        /*03c8*/ 	.word	0x00000170
        /*03cc*/ 	.short	0x0100
        /*03ce*/ 	.byte	0x05
	.zero		1


	//   ....[46]....
        /*03d0*/ 	.word	0x00000c40
        /*03d4*/ 	.word	0x000000ff
        /*03d8*/ 	.word	0x00000168
        /*03dc*/ 	.short	0x0100
        /*03de*/ 	.byte	0x05
	.zero		1


	//   ....[47]....
        /*03e0*/ 	.word	0x00000c50
        /*03e4*/ 	.word	0x000000ff
        /*03e8*/ 	.word	0x00000178
        /*03ec*/ 	.short	0x0100
        /*03ee*/ 	.byte	0x05
	.zero		1


	//   ....[48]....
        /*03f0*/ 	.word	0x00000d70
        /*03f4*/ 	.word	0x000000ff
        /*03f8*/ 	.word	0x00000180
        /*03fc*/ 	.short	0x0100
        /*03fe*/ 	.byte	0x06
	.zero		1


	//   ....[49]....
        /*0400*/ 	.word	0x00000d80
        /*0404*/ 	.word	0x000000ff
        /*0408*/ 	.word	0x000001a0
        /*040c*/ 	.short	0x0100
        /*040e*/ 	.byte	0x06
	.zero		1


	//   ....[50]....
        /*0410*/ 	.word	0x00000d90
        /*0414*/ 	.word	0x000000ff
        /*0418*/ 	.word	0x00000188
        /*041c*/ 	.short	0x0100
        /*041e*/ 	.byte	0x06
	.zero		1


	//   ....[51]....
        /*0420*/ 	.word	0x00000da0
        /*0424*/ 	.word	0x000000ff
        /*0428*/ 	.word	0x000001a8
        /*042c*/ 	.short	0x0100
        /*042e*/ 	.byte	0x06
	.zero		1


	//   ....[52]....
        /*0430*/ 	.word	0x00000db0
        /*0434*/ 	.word	0x000000ff
        /*0438*/ 	.word	0x00000190
        /*043c*/ 	.short	0x0100
        /*043e*/ 	.byte	0x06
	.zero		1


	//   ....[53]....
        /*0440*/ 	.word	0x00000dc0
        /*0444*/ 	.word	0x000000ff
        /*0448*/ 	.word	0x000001b0
        /*044c*/ 	.short	0x0100
        /*044e*/ 	.byte	0x06
	.zero		1


	//   ....[54]....
        /*0450*/ 	.word	0x00000dd0
        /*0454*/ 	.word	0x000000ff
        /*0458*/ 	.word	0x00000198
        /*045c*/ 	.short	0x0100
        /*045e*/ 	.byte	0x06
	.zero		1


	//   ....[55]....
        /*0460*/ 	.word	0x00000de0
        /*0464*/ 	.word	0x000000ff
        /*0468*/ 	.word	0x000001b8
        /*046c*/ 	.short	0x0100
        /*046e*/ 	.byte	0x06
	.zero		1


	//   ....[56]....
        /*0470*/ 	.word	0x00000ed0
        /*0474*/ 	.word	0x000000ff
        /*0478*/ 	.word	0x000001c0
        /*047c*/ 	.short	0x0100
        /*047e*/ 	.byte	0x05
	.zero		1


	//   ....[57]....
        /*0480*/ 	.word	0x00000ee0
        /*0484*/ 	.word	0x000000ff
        /*0488*/ 	.word	0x000001d0
        /*048c*/ 	.short	0x0100
        /*048e*/ 	.byte	0x05
	.zero		1


	//   ....[58]....
        /*0490*/ 	.word	0x00000ef0
        /*0494*/ 	.word	0x000000ff
        /*0498*/ 	.word	0x000001c8
        /*049c*/ 	.short	0x0100
        /*049e*/ 	.byte	0x05
	.zero		1


	//   ....[59]....
        /*04a0*/ 	.word	0x00000f00
        /*04a4*/ 	.word	0x000000ff
        /*04a8*/ 	.word	0x000001d8
        /*04ac*/ 	.short	0x0100
        /*04ae*/ 	.byte	0x05
	.zero		1


	//   ....[60]....
        /*04b0*/ 	.word	0x00001000
        /*04b4*/ 	.word	0x000000ff
        /*04b8*/ 	.word	0x000001e0
        /*04bc*/ 	.short	0x0100
        /*04be*/ 	.byte	0x04
	.zero		1


	//   ....[61]....
        /*04c0*/ 	.word	0x00001ce0
        /*04c4*/ 	.word	0x00000000
        /*04c8*/ 	.word	0x000001d0
        /*04cc*/ 	.short	0x010a
        /*04ce*/ 	.byte	0xff
	.zero		1


	//   ....[62]....
        /*04d0*/ 	.word	0x00001d10
        /*04d4*/ 	.word	0x00000000
        /*04d8*/ 	.word	0x000001c0
        /*04dc*/ 	.short	0x0101
        /*04de*/ 	.byte	0xff
	.zero		1


	//   ....[63]....
        /*04e0*/ 	.word	0x00001dd0
        /*04e4*/ 	.word	0x000000ff
        /*04e8*/ 	.word	0x000000a0
        /*04ec*/ 	.short	0x010a
        /*04ee*/ 	.byte	0x04
	.zero		1


	//   ....[64]....
        /*04f0*/ 	.word	0x00001e80
        /*04f4*/ 	.word	0x000000ff
        /*04f8*/ 	.word	0x000000a0
        /*04fc*/ 	.short	0x010a
        /*04fe*/ 	.byte	0x21
	.zero		1


	//   ....[65]....
        /*0500*/ 	.word	0x00002040
        /*0504*/ 	.word	0x000000ff
        /*0508*/ 	.word	0x000000a0
        /*050c*/ 	.short	0x010a
        /*050e*/ 	.byte	0x04
	.zero		1


	//   ....[66]....
        /*0510*/ 	.word	0x00002150
        /*0514*/ 	.word	0x000000ff
        /*0518*/ 	.word	0x00000158
        /*051c*/ 	.short	0x0101
        /*051e*/ 	.byte	0x11
	.zero		1


	//   ....[67]....
        /*0520*/ 	.word	0x00002170
        /*0524*/ 	.word	0x000000ff
        /*0528*/ 	.word	0x000000a0
        /*052c*/ 	.short	0x010a
        /*052e*/ 	.byte	0x05
	.zero		1


	//   ....[68]....
        /*0530*/ 	.word	0x000021f0
        /*0534*/ 	.word	0x000000ff
        /*0538*/ 	.word	0x000000a0
        /*053c*/ 	.short	0x010a
        /*053e*/ 	.byte	0x21
	.zero		1


	//   ....[69]....
        /*0540*/ 	.word	0x00002380
        /*0544*/ 	.word	0x000000ff
        /*0548*/ 	.word	0x000000a0
        /*054c*/ 	.short	0x010a
        /*054e*/ 	.byte	0x05
	.zero		1


	//   ....[70]....
        /*0550*/ 	.word	0x000024b0
        /*0554*/ 	.word	0x00000003
        /*0558*/ 	.word	0x00000160
        /*055c*/ 	.short	0x010a
        /*055e*/ 	.byte	0xff
	.zero		1


	//   ....[71]....
        /*0560*/ 	.word	0x00002600
        /*0564*/ 	.word	0x00000000
        /*0568*/ 	.word	0x00000000
        /*056c*/ 	.short	0x0101
        /*056e*/ 	.byte	0xff
	.zero		1


	//   ....[72]....
        /*0570*/ 	.word	0x00002b20
        /*0574*/ 	.word	0x000000ff
        /*0578*/ 	.word	0x00000000
        /*057c*/ 	.short	0x010a
        /*057e*/ 	.byte	0x04
	.zero		1


	//   ....[73]....
        /*0580*/ 	.word	0x00002bb0
        /*0584*/ 	.word	0x000000ff
        /*0588*/ 	.word	0x00000000
        /*058c*/ 	.short	0x010a
        /*058e*/ 	.byte	0x04
	.zero		1


	//   ....[74]....
        /*0590*/ 	.word	0x00002c40
        /*0594*/ 	.word	0x000000ff
        /*0598*/ 	.word	0x00000000
        /*059c*/ 	.short	0x010a
        /*059e*/ 	.byte	0x04
	.zero		1


	//   ....[75]....
        /*05a0*/ 	.word	0x00002cd0
        /*05a4*/ 	.word	0x000000ff
        /*05a8*/ 	.word	0x00000000
        /*05ac*/ 	.short	0x010a
        /*05ae*/ 	.byte	0x04
	.zero		1


	//   ....[76]....
        /*05b0*/ 	.word	0x00002d60
        /*05b4*/ 	.word	0x000000ff
        /*05b8*/ 	.word	0x00000000
        /*05bc*/ 	.short	0x010a
        /*05be*/ 	.byte	0x04
	.zero		1


	//   ....[77]....
        /*05c0*/ 	.word	0x00002df0
        /*05c4*/ 	.word	0x000000ff
        /*05c8*/ 	.word	0x00000000
        /*05cc*/ 	.short	0x010a
        /*05ce*/ 	.byte	0x04
	.zero		1


	//   ....[78]....
        /*05d0*/ 	.word	0x00002e80
        /*05d4*/ 	.word	0x000000ff
        /*05d8*/ 	.word	0x00000000
        /*05dc*/ 	.short	0x010a
        /*05de*/ 	.byte	0x04
	.zero		1


	//   ....[79]....
        /*05e0*/ 	.word	0x00002f10
        /*05e4*/ 	.word	0x000000ff
        /*05e8*/ 	.word	0x00000000
        /*05ec*/ 	.short	0x010a
        /*05ee*/ 	.byte	0x04
	.zero		1


	//   ....[80]....
        /*05f0*/ 	.word	0x00002fa0
        /*05f4*/ 	.word	0x000000ff
        /*05f8*/ 	.word	0x00000000
        /*05fc*/ 	.short	0x010a
        /*05fe*/ 	.byte	0x04
	.zero		1


	//   ....[81]....
        /*0600*/ 	.word	0x00003030
        /*0604*/ 	.word	0x000000ff
        /*0608*/ 	.word	0x00000000
        /*060c*/ 	.short	0x010a
        /*060e*/ 	.byte	0x04
	.zero		1


	//   ....[82]....
        /*0610*/ 	.word	0x000030c0
        /*0614*/ 	.word	0x000000ff
        /*0618*/ 	.word	0x00000000
        /*061c*/ 	.short	0x010a
        /*061e*/ 	.byte	0x04
	.zero		1


	//   ....[83]....
        /*0620*/ 	.word	0x00003150
        /*0624*/ 	.word	0x000000ff
        /*0628*/ 	.word	0x00000000
        /*062c*/ 	.short	0x010a
        /*062e*/ 	.byte	0x04
	.zero		1


	//   ....[84]....
        /*0630*/ 	.word	0x000031e0
        /*0634*/ 	.word	0x000000ff
        /*0638*/ 	.word	0x00000000
        /*063c*/ 	.short	0x010a
        /*063e*/ 	.byte	0x04
	.zero		1


	//   ....[85]....
        /*0640*/ 	.word	0x00003270
        /*0644*/ 	.word	0x000000ff
        /*0648*/ 	.word	0x00000000
        /*064c*/ 	.short	0x010a
        /*064e*/ 	.byte	0x04
	.zero		1


	//   ....[86]....
        /*0650*/ 	.word	0x00003300
        /*0654*/ 	.word	0x000000ff
        /*0658*/ 	.word	0x00000000
        /*065c*/ 	.short	0x010a
        /*065e*/ 	.byte	0x04
	.zero		1


	//   ....[87]....
        /*0660*/ 	.word	0x00003390
        /*0664*/ 	.word	0x000000ff
        /*0668*/ 	.word	0x00000000
        /*066c*/ 	.short	0x010a
        /*066e*/ 	.byte	0x04
	.zero		1


	//   ....[88]....
        /*0670*/ 	.word	0x00003420
        /*0674*/ 	.word	0x000000ff
        /*0678*/ 	.word	0x00000000
        /*067c*/ 	.short	0x010a
        /*067e*/ 	.byte	0x04
	.zero		1


	//   ....[89]....
        /*0680*/ 	.word	0x000034b0
        /*0684*/ 	.word	0x000000ff
        /*0688*/ 	.word	0x00000000
        /*068c*/ 	.short	0x010a
        /*068e*/ 	.byte	0x04
	.zero		1


	//   ....[90]....
        /*0690*/ 	.word	0x00003540
        /*0694*/ 	.word	0x000000ff
        /*0698*/ 	.word	0x00000000
        /*069c*/ 	.short	0x010a
        /*069e*/ 	.byte	0x04
	.zero		1


	//   ....[91]....
        /*06a0*/ 	.word	0x000035e0
        /*06a4*/ 	.word	0x00000000
        /*06a8*/ 	.word	0x00000000
        /*06ac*/ 	.short	0x010a
        /*06ae*/ 	.byte	0xff
	.zero		1


	//   ....[92]....
        /*06b0*/ 	.word	0x00003700
        /*06b4*/ 	.word	0x00000002
        /*06b8*/ 	.word	0x000001c0
        /*06bc*/ 	.short	0x010a
        /*06be*/ 	.byte	0xff
	.zero		1


	//   ....[93]....
        /*06c0*/ 	.word	0x00003770
        /*06c4*/ 	.word	0x00000002
        /*06c8*/ 	.word	0x00000000
        /*06cc*/ 	.short	0x0101
        /*06ce*/ 	.byte	0xff
	.zero		1


	//   ....[94]....
        /*06d0*/ 	.word	0x00003790
        /*06d4*/ 	.word	0x000000ff
        /*06d8*/ 	.word	0x00000170
        /*06dc*/ 	.short	0x010a
        /*06de*/ 	.byte	0x05
	.zero		1


	//   ....[95]....
        /*06e0*/ 	.word	0x000038b0
        /*06e4*/ 	.word	0x00000002
        /*06e8*/ 	.word	0x00000160
        /*06ec*/ 	.short	0x010a
        /*06ee*/ 	.byte	0xff
	.zero		1


	//   ....[96]....
        /*06f0*/ 	.word	0x000039b0
        /*06f4*/ 	.word	0x00000002
        /*06f8*/ 	.word	0x00000000
        /*06fc*/ 	.short	0x0101
        /*06fe*/ 	.byte	0xff
	.zero		1


	//   ....[97]....
        /*0700*/ 	.word	0x00003a40
        /*0704*/ 	.word	0x000000ff
        /*0708*/ 	.word	0x00000170
        /*070c*/ 	.short	0x0106
        /*070e*/ 	.byte	0x05
	.zero		1


	//   ....[98]....
        /*0710*/ 	.word	0x00003a60
        /*0714*/ 	.word	0x000000ff
        /*0718*/ 	.word	0x00000170
        /*071c*/ 	.short	0x010a
        /*071e*/ 	.byte	0x05
	.zero		1


	//   ....[99]....
        /*0720*/ 	.word	0x00003af0
        /*0724*/ 	.word	0x000000ff
        /*0728*/ 	.word	0x00000170
        /*072c*/ 	.short	0x0106
        /*072e*/ 	.byte	0x04
	.zero		1


	//   ....[100]....
        /*0730*/ 	.word	0x00003b30
        /*0734*/ 	.word	0x00000000
        /*0738*/ 	.word	0x00000170
        /*073c*/ 	.short	0x010a
        /*073e*/ 	.byte	0xff
	.zero		1


	//   ....[101]....
        /*0740*/ 	.word	0x00003d70
        /*0744*/ 	.word	0x000000ff
        /*0748*/ 	.word	0x00000008
        /*074c*/ 	.short	0x010a
        /*074e*/ 	.byte	0x04
	.zero		1


	//   ....[102]....
        /*0750*/ 	.word	0x00003d90
        /*0754*/ 	.word	0x000000ff
        /*0758*/ 	.word	0x00000008
        /*075c*/ 	.short	0x010a
        /*075e*/ 	.byte	0x04
	.zero		1


	//   ....[103]....
        /*0760*/ 	.word	0x00003f20
        /*0764*/ 	.word	0x000000ff
        /*0768*/ 	.word	0x00000008
        /*076c*/ 	.short	0x010a
        /*076e*/ 	.byte	0x04
	.zero		1


	//   ....[104]....
        /*0770*/ 	.word	0x00003f40
        /*0774*/ 	.word	0x000000ff
        /*0778*/ 	.word	0x00000008
        /*077c*/ 	.short	0x010a
        /*077e*/ 	.byte	0x04
	.zero		1


	//   ....[105]....
        /*0780*/ 	.word	0x00004000
        /*0784*/ 	.word	0x000000ff
        /*0788*/ 	.word	0x00000000
        /*078c*/ 	.short	0x0101
        /*078e*/ 	.byte	0x05
	.zero		1


	//   ....[106]....
        /*0790*/ 	.word	0x00004300
        /*0794*/ 	.word	0x00000000
        /*0798*/ 	.word	0x00000160
        /*079c*/ 	.short	0x010a
        /*079e*/ 	.byte	0xff
	.zero		1


	//   ....[107]....
        /*07a0*/ 	.word	0x000043c0
        /*07a4*/ 	.word	0x00000000
        /*07a8*/ 	.word	0x00000000
        /*07ac*/ 	.short	0x0101
        /*07ae*/ 	.byte	0xff
	.zero		1


	//   ....[108]....
        /*07b0*/ 	.word	0x00004480
        /*07b4*/ 	.word	0x000000ff
        /*07b8*/ 	.word	0x00000000
        /*07bc*/ 	.short	0x010a
        /*07be*/ 	.byte	0x04
	.zero		1


	//   ....[109]....
        /*07c0*/ 	.word	0x00004490
        /*07c4*/ 	.word	0x000000ff
        /*07c8*/ 	.word	0x000001a0
        /*07cc*/ 	.short	0x010a
        /*07ce*/ 	.byte	0x08
	.zero		1


	//   ....[110]....
        /*07d0*/ 	.word	0x00004540
        /*07d4*/ 	.word	0x000000ff
        /*07d8*/ 	.word	0x00000000
        /*07dc*/ 	.short	0x010a
        /*07de*/ 	.byte	0x07
	.zero		1


	//   ....[111]....
        /*07e0*/ 	.word	0x00004680
        /*07e4*/ 	.word	0x000000ff
        /*07e8*/ 	.word	0x00000000
        /*07ec*/ 	.short	0x010a
        /*07ee*/ 	.byte	0x04
	.zero		1


	//   ....[112]....
        /*07f0*/ 	.word	0x000048d0
        /*07f4*/ 	.word	0x000000ff
        /*07f8*/ 	.word	0x00000000
        /*07fc*/ 	.short	0x010a
        /*07fe*/ 	.byte	0x07
	.zero		1


	//   ....[113]....
        /*0800*/ 	.word	0x00004960
        /*0804*/ 	.word	0x000000ff
        /*0808*/ 	.word	0x00000000
        /*080c*/ 	.short	0x010a
        /*080e*/ 	.byte	0x07
	.zero		1


	//   ....[114]....
        /*0810*/ 	.word	0x000049f0
        /*0814*/ 	.word	0x000000ff
        /*0818*/ 	.word	0x00000000
        /*081c*/ 	.short	0x010a
        /*081e*/ 	.byte	0x07
	.zero		1


	//   ....[115]....
        /*0820*/ 	.word	0x00004a90
        /*0824*/ 	.word	0x00000000
        /*0828*/ 	.word	0x00000000
        /*082c*/ 	.short	0x010a
        /*082e*/ 	.byte	0xff
	.zero		1


	//   ....[116]....
        /*0830*/ 	.word	0x00004ad0
        /*0834*/ 	.word	0x00000000
        /*0838*/ 	.word	0x00000000
        /*083c*/ 	.short	0x010a
        /*083e*/ 	.byte	0xff
	.zero		1


	//   ....[117]....
        /*0840*/ 	.word	0x00004b40
        /*0844*/ 	.word	0x000000ff
        /*0848*/ 	.word	0x00000000
        /*084c*/ 	.short	0x0101
        /*084e*/ 	.byte	0x05
	.zero		1


	//   ....[118]....
        /*0850*/ 	.word	0x00004b80
        /*0854*/ 	.word	0x000000ff
        /*0858*/ 	.word	0x000001e0
        /*085c*/ 	.short	0x010a
        /*085e*/ 	.byte	0x06
	.zero		1


	//   ....[119]....
        /*0860*/ 	.word	0x00004be0
        /*0864*/ 	.word	0x000000ff
        /*0868*/ 	.word	0x00000000
        /*086c*/ 	.short	0x0101
        /*086e*/ 	.byte	0x05
	.zero		1


	//   ....[120]....
        /*0870*/ 	.word	0x00005030
        /*0874*/ 	.word	0x00000007
        /*0878*/ 	.word	0x00000160
        /*087c*/ 	.short	0x010a
        /*087e*/ 	.byte	0xff
	.zero		1


	//   ....[121]....
        /*0880*/ 	.word	0x000051a0
        /*0884*/ 	.word	0x00000000
        /*0888*/ 	.word	0x00000000
        /*088c*/ 	.short	0x0101
        /*088e*/ 	.byte	0xff
	.zero		1


	//   ....[122]....
        /*0890*/ 	.word	0x000055b0
        /*0894*/ 	.word	0x000000ff
        /*0898*/ 	.word	0x00000158
        /*089c*/ 	.short	0x010a
        /*089e*/ 	.byte	0x13
	.zero		1


	//   ....[123]....
        /*08a0*/ 	.word	0x00005720
        /*08a4*/ 	.word	0x000000ff
        /*08a8*/ 	.word	0x00000148
        /*08ac*/ 	.short	0x010a
        /*08ae*/ 	.byte	0x13
	.zero		1


	//   ....[124]....
        /*08b0*/ 	.word	0x00005930
        /*08b4*/ 	.word	0x000000ff
        /*08b8*/ 	.word	0x00000140
        /*08bc*/ 	.short	0x010b
        /*08be*/ 	.byte	0x13
	.zero		1


	//   ....[125]....
        /*08c0*/ 	.word	0x00005940
        /*08c4*/ 	.word	0x000000ff
        /*08c8*/ 	.word	0x00000000
        /*08cc*/ 	.short	0x0101
        /*08ce*/ 	.byte	0x36
	.zero		1


	//   ....[126]....
        /*08d0*/ 	.word	0x00005980
        /*08d4*/ 	.word	0x00000000
        /*08d8*/ 	.word	0x00000148
        /*08dc*/ 	.short	0x010a
        /*08de*/ 	.byte	0xff
	.zero		1


	//   ....[127]....
        /*08e0*/ 	.word	0x00005c80
        /*08e4*/ 	.word	0x00000003
        /*08e8*/ 	.word	0x00000160
        /*08ec*/ 	.short	0x010a
        /*08ee*/ 	.byte	0xff
	.zero		1


	//   ....[128]....
        /*08f0*/ 	.word	0x00005e00
        /*08f4*/ 	.word	0x00000000
        /*08f8*/ 	.word	0x00000000
        /*08fc*/ 	.short	0x0101
        /*08fe*/ 	.byte	0xff
	.zero		1


	//   ....[129]....
        /*0900*/ 	.word	0x000067f0
        /*0904*/ 	.word	0x000000ff
        /*0908*/ 	.word	0x00000140
        /*090c*/ 	.short	0x010a
        /*090e*/ 	.byte	0x39
	.zero		1


	//   ....[130]....
        /*0910*/ 	.word	0x00006800
        /*0914*/ 	.word	0x0000008f
        /*0918*/ 	.word	0x00000180
        /*091c*/ 	.short	0x010a
        /*091e*/ 	.byte	0xff
	.zero		1


	//   ....[131]....
        /*0920*/ 	.word	0x00006990
        /*0924*/ 	.word	0x000000ff
        /*0928*/ 	.word	0x00000140
        /*092c*/ 	.short	0x010a
        /*092e*/ 	.byte	0x39
	.zero		1


	//   ....[132]....
        /*0930*/ 	.word	0x00006a90
        /*0934*/ 	.word	0x000000ff
        /*0938*/ 	.word	0x00000000
        /*093c*/ 	.short	0x0101
        /*093e*/ 	.byte	0x04
	.zero		1


	//   ....[133]....
        /*0940*/ 	.word	0x00006af0
        /*0944*/ 	.word	0x0000008f
        /*0948*/ 	.word	0x00000180
        /*094c*/ 	.short	0x010a
        /*094e*/ 	.byte	0xff
	.zero		1


	//   ....[134]....
        /*0950*/ 	.word	0x000070e0
        /*0954*/ 	.word	0x0000008f
        /*0958*/ 	.word	0x00000000
        /*095c*/ 	.short	0x0101
        /*095e*/ 	.byte	0xff
	.zero		1


	//   ....[135]....
        /*0960*/ 	.word	0x00007f40
        /*0964*/ 	.word	0x00000000
        /*0968*/ 	.word	0x000001d0
        /*096c*/ 	.short	0x010a
        /*096e*/ 	.byte	0xff
	.zero		1


	//   ....[136]....
        /*0970*/ 	.word	0x00007fa0
        /*0974*/ 	.word	0x00000000
        /*0978*/ 	.word	0x000000a0
        /*097c*/ 	.short	0x010a
        /*097e*/ 	.byte	0xff
	.zero		1


	//   ....[137]....
        /*0980*/ 	.word	0x00008000
        /*0984*/ 	.word	0x00000000
        /*0988*/ 	.word	0x000000a0
        /*098c*/ 	.short	0x010a
        /*098e*/ 	.byte	0xff
	.zero		1


	//   ....[138]....
        /*0990*/ 	.word	0x00008050
        /*0994*/ 	.word	0x00000003
        /*0998*/ 	.word	0x00000160
        /*099c*/ 	.short	0x010a
        /*099e*/ 	.byte	0xff
	.zero		1


	//   ....[139]....
        /*09a0*/ 	.word	0x000080b0
        /*09a4*/ 	.word	0x00000000
        /*09a8*/ 	.word	0x00000000
        /*09ac*/ 	.short	0x010a
        /*09ae*/ 	.byte	0xff
	.zero		1


	//   ....[140]....
        /*09b0*/ 	.word	0x00008110
        /*09b4*/ 	.word	0x00000000
        /*09b8*/ 	.word	0x00000000
        /*09bc*/ 	.short	0x010a
        /*09be*/ 	.byte	0xff
	.zero		1


	//   ....[141]....
        /*09c0*/ 	.word	0x00008170
        /*09c4*/ 	.word	0x00000000
        /*09c8*/ 	.word	0x00000000
        /*09cc*/ 	.short	0x010a
        /*09ce*/ 	.byte	0xff
	.zero		1


	//   ....[142]....
        /*09d0*/ 	.word	0x000081d0
        /*09d4*/ 	.word	0x00000000
        /*09d8*/ 	.word	0x00000000
        /*09dc*/ 	.short	0x010a
        /*09de*/ 	.byte	0xff
	.zero		1


	//   ....[143]....
        /*09e0*/ 	.word	0x00008230
        /*09e4*/ 	.word	0x00000000
        /*09e8*/ 	.word	0x00000000
        /*09ec*/ 	.short	0x010a
        /*09ee*/ 	.byte	0xff
	.zero		1


	//   ....[144]....
        /*09f0*/ 	.word	0x00008290
        /*09f4*/ 	.word	0x00000000
        /*09f8*/ 	.word	0x00000000
        /*09fc*/ 	.short	0x010a
        /*09fe*/ 	.byte	0xff
	.zero		1


	//   ....[145]....
        /*0a00*/ 	.word	0x000082f0
        /*0a04*/ 	.word	0x00000000
        /*0a08*/ 	.word	0x00000000
        /*0a0c*/ 	.short	0x010a
        /*0a0e*/ 	.byte	0xff
	.zero		1


	//   ....[146]....
        /*0a10*/ 	.word	0x00008350
        /*0a14*/ 	.word	0x00000000
        /*0a18*/ 	.word	0x00000000
        /*0a1c*/ 	.short	0x010a
        /*0a1e*/ 	.byte	0xff
	.zero		1


	//   ....[147]....
        /*0a20*/ 	.word	0x000083b0
        /*0a24*/ 	.word	0x00000000
        /*0a28*/ 	.word	0x00000000
        /*0a2c*/ 	.short	0x010a
        /*0a2e*/ 	.byte	0xff
	.zero		1


	//   ....[148]....
        /*0a30*/ 	.word	0x00008410
        /*0a34*/ 	.word	0x00000000
        /*0a38*/ 	.word	0x00000000
        /*0a3c*/ 	.short	0x010a
        /*0a3e*/ 	.byte	0xff
	.zero		1


	//   ....[149]....
        /*0a40*/ 	.word	0x00008470
        /*0a44*/ 	.word	0x00000000
        /*0a48*/ 	.word	0x00000000
        /*0a4c*/ 	.short	0x010a
        /*0a4e*/ 	.byte	0xff
	.zero		1


	//   ....[150]....
        /*0a50*/ 	.word	0x000084d0
        /*0a54*/ 	.word	0x00000000
        /*0a58*/ 	.word	0x00000000
        /*0a5c*/ 	.short	0x010a
        /*0a5e*/ 	.byte	0xff
	.zero		1


	//   ....[151]....
        /*0a60*/ 	.word	0x00008530
        /*0a64*/ 	.word	0x00000000
        /*0a68*/ 	.word	0x00000000
        /*0a6c*/ 	.short	0x010a
        /*0a6e*/ 	.byte	0xff
	.zero		1


	//   ....[152]....
        /*0a70*/ 	.word	0x00008590
        /*0a74*/ 	.word	0x00000000
        /*0a78*/ 	.word	0x00000000
        /*0a7c*/ 	.short	0x010a
        /*0a7e*/ 	.byte	0xff
	.zero		1


	//   ....[153]....
        /*0a80*/ 	.word	0x000085f0
        /*0a84*/ 	.word	0x00000000
        /*0a88*/ 	.word	0x00000000
        /*0a8c*/ 	.short	0x010a
        /*0a8e*/ 	.byte	0xff
	.zero		1


	//   ....[154]....
        /*0a90*/ 	.word	0x00008650
        /*0a94*/ 	.word	0x00000000
        /*0a98*/ 	.word	0x00000000
        /*0a9c*/ 	.short	0x010a
        /*0a9e*/ 	.byte	0xff
	.zero		1


	//   ....[155]....
        /*0aa0*/ 	.word	0x000086b0
        /*0aa4*/ 	.word	0x00000000
        /*0aa8*/ 	.word	0x00000000
        /*0aac*/ 	.short	0x010a
        /*0aae*/ 	.byte	0xff
	.zero		1


	//   ....[156]....
        /*0ab0*/ 	.word	0x00008710
        /*0ab4*/ 	.word	0x00000000
        /*0ab8*/ 	.word	0x00000000
        /*0abc*/ 	.short	0x010a
        /*0abe*/ 	.byte	0xff
	.zero		1


	//   ....[157]....
        /*0ac0*/ 	.word	0x00008770
        /*0ac4*/ 	.word	0x00000000
        /*0ac8*/ 	.word	0x00000000
        /*0acc*/ 	.short	0x010a
        /*0ace*/ 	.byte	0xff
	.zero		1


	//   ....[158]....
        /*0ad0*/ 	.word	0x000087c0
        /*0ad4*/ 	.word	0x00000002
        /*0ad8*/ 	.word	0x000001c0
        /*0adc*/ 	.short	0x010a
        /*0ade*/ 	.byte	0xff
	.zero		1


	//   ....[159]....
        /*0ae0*/ 	.word	0x00008820
        /*0ae4*/ 	.word	0x00000002
        /*0ae8*/ 	.word	0x00000170
        /*0aec*/ 	.short	0x010a
        /*0aee*/ 	.byte	0xff
	.zero		1


	//   ....[160]....
        /*0af0*/ 	.word	0x00008870
        /*0af4*/ 	.word	0x00000002
        /*0af8*/ 	.word	0x00000160
        /*0afc*/ 	.short	0x010a
        /*0afe*/ 	.byte	0xff
	.zero		1


	//   ....[161]....
        /*0b00*/ 	.word	0x000088d0
        /*0b04*/ 	.word	0x00000000
        /*0b08*/ 	.word	0x00000170
        /*0b0c*/ 	.short	0x010a
        /*0b0e*/ 	.byte	0xff
	.zero		1


	//   ....[162]....
        /*0b10*/ 	.word	0x00008930
        /*0b14*/ 	.word	0x00000005
        /*0b18*/ 	.word	0x00000008
        /*0b1c*/ 	.short	0x010a
        /*0b1e*/ 	.byte	0xff
	.zero		1


	//   ....[163]....
        /*0b20*/ 	.word	0x00008a20
        /*0b24*/ 	.word	0x00000000
        /*0b28*/ 	.word	0x00000008
        /*0b2c*/ 	.short	0x010a
        /*0b2e*/ 	.byte	0xff
	.zero		1


	//   ....[164]....
        /*0b30*/ 	.word	0x00008a70
        /*0b34*/ 	.word	0x00000000
        /*0b38*/ 	.word	0x00000160
        /*0b3c*/ 	.short	0x010a
        /*0b3e*/ 	.byte	0xff
	.zero		1


	//   ....[165]....
        /*0b40*/ 	.word	0x00008ad0
        /*0b44*/ 	.word	0x00000000
        /*0b48*/ 	.word	0x000001a0
        /*0b4c*/ 	.short	0x010a
        /*0b4e*/ 	.byte	0xff
	.zero		1


	//   ....[166]....
        /*0b50*/ 	.word	0x00008b30
        /*0b54*/ 	.word	0x00000000
        /*0b58*/ 	.word	0x00000000
        /*0b5c*/ 	.short	0x010a
        /*0b5e*/ 	.byte	0xff
	.zero		1


	//   ....[167]....
        /*0b60*/ 	.word	0x00008b90
        /*0b64*/ 	.word	0x00000000
        /*0b68*/ 	.word	0x00000000
        /*0b6c*/ 	.short	0x010a
        /*0b6e*/ 	.byte	0xff
	.zero		1


	//   ....[168]....
        /*0b70*/ 	.word	0x00008bf0
        /*0b74*/ 	.word	0x00000000
        /*0b78*/ 	.word	0x00000000
        /*0b7c*/ 	.short	0x010a
        /*0b7e*/ 	.byte	0xff
	.zero		1


	//   ....[169]....
        /*0b80*/ 	.word	0x00008c50
        /*0b84*/ 	.word	0x00000000
        /*0b88*/ 	.word	0x00000000
        /*0b8c*/ 	.short	0x010a
        /*0b8e*/ 	.byte	0xff
	.zero		1


	//   ....[170]....
        /*0b90*/ 	.word	0x00008cb0
        /*0b94*/ 	.word	0x00000000
        /*0b98*/ 	.word	0x000001e0
        /*0b9c*/ 	.short	0x010a
        /*0b9e*/ 	.byte	0xff
	.zero		1


	//   ....[171]....
        /*0ba0*/ 	.word	0x00008d00
        /*0ba4*/ 	.word	0x00000007
        /*0ba8*/ 	.word	0x00000160
        /*0bac*/ 	.short	0x010a
        /*0bae*/ 	.byte	0xff
	.zero		1


	//   ....[172]....
        /*0bb0*/ 	.word	0x00008d60
        /*0bb4*/ 	.word	0x00000000
        /*0bb8*/ 	.word	0x00000158
        /*0bbc*/ 	.short	0x010a
        /*0bbe*/ 	.byte	0xff
	.zero		1


	//   ....[173]....
        /*0bc0*/ 	.word	0x00008dc0
        /*0bc4*/ 	.word	0x00000000
        /*0bc8*/ 	.word	0x00000148
        /*0bcc*/ 	.short	0x010a
        /*0bce*/ 	.byte	0xff
	.zero		1


	//   ....[174]....
        /*0bd0*/ 	.word	0x00008e10
        /*0bd4*/ 	.word	0x00000003
        /*0bd8*/ 	.word	0x00000160
        /*0bdc*/ 	.short	0x010a
        /*0bde*/ 	.byte	0xff
	.zero		1


	//   ....[175]....
        /*0be0*/ 	.word	0x00008e70
        /*0be4*/ 	.word	0x00000000
        /*0be8*/ 	.word	0x00000140
        /*0bec*/ 	.short	0x010a
        /*0bee*/ 	.byte	0xff
	.zero		1


	//   ....[176]....
        /*0bf0*/ 	.word	0x00008ec0
        /*0bf4*/ 	.word	0x0000008f
        /*0bf8*/ 	.word	0x00000180
        /*0bfc*/ 	.short	0x010a
        /*0bfe*/ 	.byte	0xff
	.zero		1


	//----- nvinfo : EIATTR_NUM_MBARRIERS
	.align		4
.L_47:
        /*0c00*/ 	.byte	0x03, 0x38
        /*0c02*/ 	.short	0x003d


	//----- nvinfo : EIATTR_EXIT_INSTR_OFFSETS
	.align		4
        /*0c04*/ 	.byte	0x04, 0x1c
        /*0c06*/ 	.short	(.L_49 - .L_48)


	//   ....[0]....
.L_48:
        /*0c08*/ 	.word	0x00003610


	//   ....[1]....
        /*0c0c*/ 	.word	0x00003b00


	//   ....[2]....
        /*0c10*/ 	.word	0x00003b60


	//   ....[3]....
        /*0c14*/ 	.word	0x00004e00


	//   ....[4]....
        /*0c18*/ 	.word	0x000059b0


	//   ....[5]....
        /*0c1c*/ 	.word	0x000059f0


	//   ....[6]....
        /*0c20*/ 	.word	0x00007f30


	//----- nvinfo : EIATTR_MAX_THREADS
	.align		4
.L_49:
        /*0c24*/ 	.byte	0x04, 0x05
        /*0c26*/ 	.short	(.L_51 - .L_50)
.L_50:
        /*0c28*/ 	.word	0x00000100
        /*0c2c*/ 	.word	0x00000001
        /*0c30*/ 	.word	0x00000001


	//----- nvinfo : EIATTR_CRS_STACK_SIZE
	.align		4
.L_51:
        /*0c34*/ 	.byte	0x04, 0x1e
        /*0c36*/ 	.short	(.L_53 - .L_52)
.L_52:
        /*0c38*/ 	.word	0x00000000


	//----- nvinfo : EIATTR_CBANK_PARAM_SIZE
	.align		4
.L_53:
        /*0c3c*/ 	.byte	0x03, 0x19
        /*0c3e*/ 	.short	0x0800


	//----- nvinfo : EIATTR_PARAM_CBANK
	.align		4
        /*0c40*/ 	.byte	0x04, 0x0a
        /*0c42*/ 	.short	(.L_55 - .L_54)
	.align		4
.L_54:
        /*0c44*/ 	.word	index@(.nv.constant0._ZN7cutlass13device_kernelINS_4gemm6kernel13GemmUniversalIN4cute5tupleIJiiiiEEENS1_10collective13CollectiveMmaINS1_35MainloopSm100TmaUmmaWarpSpecializedILi20ELi2ELi4ENS5_IJNS4_1CILi4EEENSA_ILi2EEENSA_ILi1EEEEEEEENS5_IJNSA_ILi256EEENSA_ILi64EEESH_EEENS_12float_e5m2_tENS5_IJlSD_lEEESJ_SK_NS4_8TiledMMAINS4_8MMA_AtomIJNS4_10MMA_TraitsINS4_25SM100_MMA_F8F6F4_2x1SM_SSEJSJ_SJ_fSG_SH_NS4_17integral_constantINS4_4UMMA5MajorELSR_0EEESS_NSP_INSQ_7ScaleInELST_0EEESU_EEEEEENS4_6LayoutINS5_IJSD_SD_SD_EEENS5_IJNSA_ILi0EEESZ_SZ_EEEEENS5_IJNS4_10UnderscoreES12_S12_EEEEENS4_28SM100_TMA_2SM_LOAD_MULTICASTENS4_14ComposedLayoutINS4_7SwizzleILi2ELi4ELi3EEENS4_18smem_ptr_flag_bitsILi8EEENSX_INS5_IJNSA_ILi8EEESH_EEENS5_IJSH_SD_EEEEEEEvNS4_8identityES15_S1F_vS1G_EENS_8epilogue10collective18CollectiveEpilogueINS1I_23Sm100TmaWarpSpecializedILi1ELi1ELi64ELb0ELb0EEEJNS5_IJNSA_ILi128EEESH_SH_EEENS5_IJNSX_IS1N_SD_EENSX_ISH_SD_EEEEESJ_SK_SJ_SK_NS1I_6fusion15FusionCallbacksIS1M_NS1S_17LinearCombinationISJ_fSJ_fLNS_15FloatRoundStyleE2EEES1O_S1R_JEEENS4_5SM1004TMEM4LOAD26SM100_TMEM_LOAD_32dp32b64xENS4_13SM90_TMA_LOADES1F_NS4_39AutoVectorizingCopyWithAssumedAlignmentILi128EEENS4_14SM90_TMA_STOREES1F_S24_S24_EEEvvEEEEvNT_6ParamsE)
        /*0c48*/ 	.short	0x0380
        /*0c4a*/ 	.short	0x0800


	//----- nvinfo : EIATTR_SW_WAR
	.align		4
.L_55:
        /*0c4c*/ 	.byte	0x04, 0x36
        /*0c4e*/ 	.short	(.L_57 - .L_56)
.L_56:
        /*0c50*/ 	.word	0x00000008
.L_57:


//--------------------- .nv.callgraph             --------------------------
	.section	.nv.callgraph,"",@"SHT_CUDA_CALLGRAPH"
	.align	4
	.sectionentsize	8
	.align		4
        /*0000*/ 	.word	0x00000000
	.align		4
        /*0004*/ 	.word	0xffffffff
	.align		4
        /*0008*/ 	.word	index@(_ZN7cutlass13device_kernelINS_4gemm6kernel13GemmUniversalIN4cute5tupleIJiiiiEEENS1_10collective13CollectiveMmaINS1_35MainloopSm100TmaUmmaWarpSpecializedILi20ELi2ELi4ENS5_IJNS4_1CILi4EEENSA_ILi2EEENSA_ILi1EEEEEEEENS5_IJNSA_ILi256EEENSA_ILi64EEESH_EEENS_12float_e5m2_tENS5_IJlSD_lEEESJ_SK_NS4_8TiledMMAINS4_8MMA_AtomIJNS4_10MMA_TraitsINS4_25SM100_MMA_F8F6F4_2x1SM_SSEJSJ_SJ_fSG_SH_NS4_17integral_constantINS4_4UMMA5MajorELSR_0EEESS_NSP_INSQ_7ScaleInELST_0EEESU_EEEEEENS4_6LayoutINS5_IJSD_SD_SD_EEENS5_IJNSA_ILi0EEESZ_SZ_EEEEENS5_IJNS4_10UnderscoreES12_S12_EEEEENS4_28SM100_TMA_2SM_LOAD_MULTICASTENS4_14ComposedLayoutINS4_7SwizzleILi2ELi4ELi3EEENS4_18smem_ptr_flag_bitsILi8EEENSX_INS5_IJNSA_ILi8EEESH_EEENS5_IJSH_SD_EEEEEEEvNS4_8identityES15_S1F_vS1G_EENS_8epilogue10collective18CollectiveEpilogueINS1I_23Sm100TmaWarpSpecializedILi1ELi1ELi64ELb0ELb0EEEJNS5_IJNSA_ILi128EEESH_SH_EEENS5_IJNSX_IS1N_SD_EENSX_ISH_SD_EEEEESJ_SK_SJ_SK_NS1I_6fusion15FusionCallbacksIS1M_NS1S_17LinearCombinationISJ_fSJ_fLNS_15FloatRoundStyleE2EEES1O_S1R_JEEENS4_5SM1004TMEM4LOAD26SM100_TMEM_LOAD_32dp32b64xENS4_13SM90_TMA_LOADES1F_NS4_39AutoVectorizingCopyWithAssumedAlignmentILi128EEENS4_14SM90_TMA_STOREES1F_S24_S24_EEEvvEEEEvNT_6ParamsE)
	.align		4
        /*000c*/ 	.word	index@(__assertfail)
	.align		4
        /*0010*/ 	.word	0x00000000
	.align		4
        /*0014*/ 	.word	0xfffffffe
	.align		4
        /*0018*/ 	.word	0x00000000
	.align		4
        /*001c*/ 	.word	0xfffffffd
	.align		4
        /*0020*/ 	.word	0x00000000
	.align		4
        /*0024*/ 	.word	0xfffffffc


//--------------------- .nv.constant4             --------------------------
	.section	.nv.constant4,"a",@progbits
	.align	8
	.align		8
.nv.constant4:
        /*0000*/ 	.dword	__assertfail
	.align		8
        /*0008*/ 	.dword	__unnamed_1
	.align		8
        /*0010*/ 	.dword	__unnamed_2
	.align		8
        /*0018*/ 	.dword	_ZN40_INTERNAL_dd54a91f_4_k_cu_0ce62f15_277484cuda3std3__45__cpo5beginE
	.align		8
        /*0020*/ 	.dword	_ZN40_INTERNAL_dd54a91f_4_k_cu_0ce62f15_277484cuda3std3__45__cpo3endE
	.align		8
        /*0028*/ 	.dword	_ZN40_INTERNAL_dd54a91f_4_k_cu_0ce62f15_277484cuda3std3__45__cpo6cbeginE
	.align		8
        /*0030*/ 	.dword	_ZN40_INTERNAL_dd54a91f_4_k_cu_0ce62f15_277484cuda3std3__45__cpo4cendE
	.align		8
        /*0038*/ 	.dword	_ZN40_INTERNAL_dd54a91f_4_k_cu_0ce62f15_277484cuda3std3__442_GLOBAL__N__dd54a91f_4_k_cu_0ce62f15_277486ignoreE
	.align		8
        /*0040*/ 	.dword	_ZN40_INTERNAL_dd54a91f_4_k_cu_0ce62f15_277484cuda3std3__419piecewise_constructE
	.align		8
        /*0048*/ 	.dword	_ZN40_INTERNAL_dd54a91f_4_k_cu_0ce62f15_277484cuda3std3__48in_placeE
	.align		8
        /*0050*/ 	.dword	_ZN40_INTERNAL_dd54a91f_4_k_cu_0ce62f15_277484cuda3std6ranges3__45__cpo4swapE
	.align		8
        /*0058*/ 	.dword	_ZN40_INTERNAL_dd54a91f_4_k_cu_0ce62f15_277484cuda3std6ranges3__45__cpo9iter_moveE
	.align		8
        /*0060*/ 	.dword	_ZN40_INTERNAL_dd54a91f_4_k_cu_0ce62f15_277484cute7productE
	.align		8
        /*0068*/ 	.dword	_ZN40_INTERNAL_dd54a91f_4_k_cu_0ce62f15_277484cute1_E
	.align		8
        /*0070*/ 	.dword	$str$25
	.align		8
        /*0078*/ 	.dword	$str$26
	.align		8
        /*0080*/ 	.dword	$str$27
	.align		8
        /*0088*/ 	.dword	$str$28


//--------------------- .text._ZN7cutlass13device_kernelINS_4gemm6kernel13GemmUniversalIN4cute5tupleIJiiiiEEENS1_10collective13CollectiveMmaINS1_35MainloopSm100TmaUmmaWarpSpecializedILi20ELi2ELi4ENS5_IJNS4_1CILi4EEENSA_ILi2EEENSA_ILi1EEEEEEEENS5_IJNSA_ILi256EEENSA_ILi64EEESH_EEENS_12float_e5m2_tENS5_IJlSD_lEEESJ_SK_NS4_8TiledMMAINS4_8MMA_AtomIJNS4_10MMA_TraitsINS4_25SM100_MMA_F8F6F4_2x1SM_SSEJSJ_SJ_fSG_SH_NS4_17integral_constantINS4_4UMMA5MajorELSR_0EEESS_NSP_INSQ_7ScaleInELST_0EEESU_EEEEEENS4_6LayoutINS5_IJSD_SD_SD_EEENS5_IJNSA_ILi0EEESZ_SZ_EEEEENS5_IJNS4_10UnderscoreES12_S12_EEEEENS4_28SM100_TMA_2SM_LOAD_MULTICASTENS4_14ComposedLayoutINS4_7SwizzleILi2ELi4ELi3EEENS4_18smem_ptr_flag_bitsILi8EEENSX_INS5_IJNSA_ILi8EEESH_EEENS5_IJSH_SD_EEEEEEEvNS4_8identityES15_S1F_vS1G_EENS_8epilogue10collective18CollectiveEpilogueINS1I_23Sm100TmaWarpSpecializedILi1ELi1ELi64ELb0ELb0EEEJNS5_IJNSA_ILi128EEESH_SH_EEENS5_IJNSX_IS1N_SD_EENSX_ISH_SD_EEEEESJ_SK_SJ_SK_NS1I_6fusion15FusionCallbacksIS1M_NS1S_17LinearCombinationISJ_fSJ_fLNS_15FloatRoundStyleE2EEES1O_S1R_JEEENS4_5SM1004TMEM4LOAD26SM100_TMEM_LOAD_32dp32b64xENS4_13SM90_TMA_LOADES1F_NS4_39AutoVectorizingCopyWithAssumedAlignmentILi128EEENS4_14SM90_TMA_STOREES1F_S24_S24_EEEvvEEEEvNT_6ParamsE --------------------------
	.section	.text._ZN7cutlass13device_kernelINS_4gemm6kernel13GemmUniversalIN4cute5tupleIJiiiiEEENS1_10collective13CollectiveMmaINS1_35MainloopSm100TmaUmmaWarpSpecializedILi20ELi2ELi4ENS5_IJNS4_1CILi4EEENSA_ILi2EEENSA_ILi1EEEEEEEENS5_IJNSA_ILi256EEENSA_ILi64EEESH_EEENS_12float_e5m2_tENS5_IJlSD_lEEESJ_SK_NS4_8TiledMMAINS4_8MMA_AtomIJNS4_10MMA_TraitsINS4_25SM100_MMA_F8F6F4_2x1SM_SSEJSJ_SJ_fSG_SH_NS4_17integral_constantINS4_4UMMA5MajorELSR_0EEESS_NSP_INSQ_7ScaleInELST_0EEESU_EEEEEENS4_6LayoutINS5_IJSD_SD_SD_EEENS5_IJNSA_ILi0EEESZ_SZ_EEEEENS5_IJNS4_10UnderscoreES12_S12_EEEEENS4_28SM100_TMA_2SM_LOAD_MULTICASTENS4_14ComposedLayoutINS4_7SwizzleILi2ELi4ELi3EEENS4_18smem_ptr_flag_bitsILi8EEENSX_INS5_IJNSA_ILi8EEESH_EEENS5_IJSH_SD_EEEEEEEvNS4_8identityES15_S1F_vS1G_EENS_8epilogue10collective18CollectiveEpilogueINS1I_23Sm100TmaWarpSpecializedILi1ELi1ELi64ELb0ELb0EEEJNS5_IJNSA_ILi128EEESH_SH_EEENS5_IJNSX_IS1N_SD_EENSX_ISH_SD_EEEEESJ_SK_SJ_SK_NS1I_6fusion15FusionCallbacksIS1M_NS1S_17LinearCombinationISJ_fSJ_fLNS_15FloatRoundStyleE2EEES1O_S1R_JEEENS4_5SM1004TMEM4LOAD26SM100_TMEM_LOAD_32dp32b64xENS4_13SM90_TMA_LOADES1F_NS4_39AutoVectorizingCopyWithAssumedAlignmentILi128EEENS4_14SM90_TMA_STOREES1F_S24_S24_EEEvvEEEEvNT_6ParamsE,"ax",@progbits
	.align	128
.text._ZN7cutlass13device_kernelINS_4gemm6kernel13GemmUniversalIN4cute5tupleIJiiiiEEENS1_10collective13CollectiveMmaINS1_35MainloopSm100TmaUmmaWarpSpecializedILi20ELi2ELi4ENS5_IJNS4_1CILi4EEENSA_ILi2EEENSA_ILi1EEEEEEEENS5_IJNSA_ILi256EEENSA_ILi64EEESH_EEENS_12float_e5m2_tENS5_IJlSD_lEEESJ_SK_NS4_8TiledMMAINS4_8MMA_AtomIJNS4_10MMA_TraitsINS4_25SM100_MMA_F8F6F4_2x1SM_SSEJSJ_SJ_fSG_SH_NS4_17integral_constantINS4_4UMMA5MajorELSR_0EEESS_NSP_INSQ_7ScaleInELST_0EEESU_EEEEEENS4_6LayoutINS5_IJSD_SD_SD_EEENS5_IJNSA_ILi0EEESZ_SZ_EEEEENS5_IJNS4_10UnderscoreES12_S12_EEEEENS4_28SM100_TMA_2SM_LOAD_MULTICASTENS4_14ComposedLayoutINS4_7SwizzleILi2ELi4ELi3EEENS4_18smem_ptr_flag_bitsILi8EEENSX_INS5_IJNSA_ILi8EEESH_EEENS5_IJSH_SD_EEEEEEEvNS4_8identityES15_S1F_vS1G_EENS_8epilogue10collective18CollectiveEpilogueINS1I_23Sm100TmaWarpSpecializedILi1ELi1ELi64ELb0ELb0EEEJNS5_IJNSA_ILi128EEESH_SH_EEENS5_IJNSX_IS1N_SD_EENSX_ISH_SD_EEEEESJ_SK_SJ_SK_NS1I_6fusion15FusionCallbacksIS1M_NS1S_17LinearCombinationISJ_fSJ_fLNS_15FloatRoundStyleE2EEES1O_S1R_JEEENS4_5SM1004TMEM4LOAD26SM100_TMEM_LOAD_32dp32b64xENS4_13SM90_TMA_LOADES1F_NS4_39AutoVectorizingCopyWithAssumedAlignmentILi128EEENS4_14SM90_TMA_STOREES1F_S24_S24_EEEvvEEEEvNT_6ParamsE:
        .type           _ZN7cutlass13device_kernelINS_4gemm6kernel13GemmUniversalIN4cute5tupleIJiiiiEEENS1_10collective13CollectiveMmaINS1_35MainloopSm100TmaUmmaWarpSpecializedILi20ELi2ELi4ENS5_IJNS4_1CILi4EEENSA_ILi2EEENSA_ILi1EEEEEEEENS5_IJNSA_ILi256EEENSA_ILi64EEESH_EEENS_12float_e5m2_tENS5_IJlSD_lEEESJ_SK_NS4_8TiledMMAINS4_8MMA_AtomIJNS4_10MMA_TraitsINS4_25SM100_MMA_F8F6F4_2x1SM_SSEJSJ_SJ_fSG_SH_NS4_17integral_constantINS4_4UMMA5MajorELSR_0EEESS_NSP_INSQ_7ScaleInELST_0EEESU_EEEEEENS4_6LayoutINS5_IJSD_SD_SD_EEENS5_IJNSA_ILi0EEESZ_SZ_EEEEENS5_IJNS4_10UnderscoreES12_S12_EEEEENS4_28SM100_TMA_2SM_LOAD_MULTICASTENS4_14ComposedLayoutINS4_7SwizzleILi2ELi4ELi3EEENS4_18smem_ptr_flag_bitsILi8EEENSX_INS5_IJNSA_ILi8EEESH_EEENS5_IJSH_SD_EEEEEEEvNS4_8identityES15_S1F_vS1G_EENS_8epilogue10collective18CollectiveEpilogueINS1I_23Sm100TmaWarpSpecializedILi1ELi1ELi64ELb0ELb0EEEJNS5_IJNSA_ILi128EEESH_SH_EEENS5_IJNSX_IS1N_SD_EENSX_ISH_SD_EEEEESJ_SK_SJ_SK_NS1I_6fusion15FusionCallbacksIS1M_NS1S_17LinearCombinationISJ_fSJ_fLNS_15FloatRoundStyleE2EEES1O_S1R_JEEENS4_5SM1004TMEM4LOAD26SM100_TMEM_LOAD_32dp32b64xENS4_13SM90_TMA_LOADES1F_NS4_39AutoVectorizingCopyWithAssumedAlignmentILi128EEENS4_14SM90_TMA_STOREES1F_S24_S24_EEEvvEEEEvNT_6ParamsE,@function
        .size           _ZN7cutlass13device_kernelINS_4gemm6kernel13GemmUniversalIN4cute5tupleIJiiiiEEENS1_10collective13CollectiveMmaINS1_35MainloopSm100TmaUmmaWarpSpecializedILi20ELi2ELi4ENS5_IJNS4_1CILi4EEENSA_ILi2EEENSA_ILi1EEEEEEEENS5_IJNSA_ILi256EEENSA_ILi64EEESH_EEENS_12float_e5m2_tENS5_IJlSD_lEEESJ_SK_NS4_8TiledMMAINS4_8MMA_AtomIJNS4_10MMA_TraitsINS4_25SM100_MMA_F8F6F4_2x1SM_SSEJSJ_SJ_fSG_SH_NS4_17integral_constantINS4_4UMMA5MajorELSR_0EEESS_NSP_INSQ_7ScaleInELST_0EEESU_EEEEEENS4_6LayoutINS5_IJSD_SD_SD_EEENS5_IJNSA_ILi0EEESZ_SZ_EEEEENS5_IJNS4_10UnderscoreES12_S12_EEEEENS4_28SM100_TMA_2SM_LOAD_MULTICASTENS4_14ComposedLayoutINS4_7SwizzleILi2ELi4ELi3EEENS4_18smem_ptr_flag_bitsILi8EEENSX_INS5_IJNSA_ILi8EEESH_EEENS5_IJSH_SD_EEEEEEEvNS4_8identityES15_S1F_vS1G_EENS_8epilogue10collective18CollectiveEpilogueINS1I_23Sm100TmaWarpSpecializedILi1ELi1ELi64ELb0ELb0EEEJNS5_IJNSA_ILi128EEESH_SH_EEENS5_IJNSX_IS1N_SD_EENSX_ISH_SD_EEEEESJ_SK_SJ_SK_NS1I_6fusion15FusionCallbacksIS1M_NS1S_17LinearCombinationISJ_fSJ_fLNS_15FloatRoundStyleE2EEES1O_S1R_JEEENS4_5SM1004TMEM4LOAD26SM100_TMEM_LOAD_32dp32b64xENS4_13SM90_TMA_LOADES1F_NS4_39AutoVectorizingCopyWithAssumedAlignmentILi128EEENS4_14SM90_TMA_STOREES1F_S24_S24_EEEvvEEEEvNT_6ParamsE,(.L_x_198 - _ZN7cutlass13device_kernelINS_4gemm6kernel13GemmUniversalIN4cute5tupleIJiiiiEEENS1_10collective13CollectiveMmaINS1_35MainloopSm100TmaUmmaWarpSpecializedILi20ELi2ELi4ENS5_IJNS4_1CILi4EEENSA_ILi2EEENSA_ILi1EEEEEEEENS5_IJNSA_ILi256EEENSA_ILi64EEESH_EEENS_12float_e5m2_tENS5_IJlSD_lEEESJ_SK_NS4_8TiledMMAINS4_8MMA_AtomIJNS4_10MMA_TraitsINS4_25SM100_MMA_F8F6F4_2x1SM_SSEJSJ_SJ_fSG_SH_NS4_17integral_constantINS4_4UMMA5MajorELSR_0EEESS_NSP_INSQ_7ScaleInELST_0EEESU_EEEEEENS4_6LayoutINS5_IJSD_SD_SD_EEENS5_IJNSA_ILi0EEESZ_SZ_EEEEENS5_IJNS4_10UnderscoreES12_S12_EEEEENS4_28SM100_TMA_2SM_LOAD_MULTICASTENS4_14ComposedLayoutINS4_7SwizzleILi2ELi4ELi3EEENS4_18smem_ptr_flag_bitsILi8EEENSX_INS5_IJNSA_ILi8EEESH_EEENS5_IJSH_SD_EEEEEEEvNS4_8identityES15_S1F_vS1G_EENS_8epilogue10collective18CollectiveEpilogueINS1I_23Sm100TmaWarpSpecializedILi1ELi1ELi64ELb0ELb0EEEJNS5_IJNSA_ILi128EEESH_SH_EEENS5_IJNSX_IS1N_SD_EENSX_ISH_SD_EEEEESJ_SK_SJ_SK_NS1I_6fusion15FusionCallbacksIS1M_NS1S_17LinearCombinationISJ_fSJ_fLNS_15FloatRoundStyleE2EEES1O_S1R_JEEENS4_5SM1004TMEM4LOAD26SM100_TMEM_LOAD_32dp32b64xENS4_13SM90_TMA_LOADES1F_NS4_39AutoVectorizingCopyWithAssumedAlignmentILi128EEENS4_14SM90_TMA_STOREES1F_S24_S24_EEEvvEEEEvNT_6ParamsE)
        .other          _ZN7cutlass13device_kernelINS_4gemm6kernel13GemmUniversalIN4cute5tupleIJiiiiEEENS1_10collective13CollectiveMmaINS1_35MainloopSm100TmaUmmaWarpSpecializedILi20ELi2ELi4ENS5_IJNS4_1CILi4EEENSA_ILi2EEENSA_ILi1EEEEEEEENS5_IJNSA_ILi256EEENSA_ILi64EEESH_EEENS_12float_e5m2_tENS5_IJlSD_lEEESJ_SK_NS4_8TiledMMAINS4_8MMA_AtomIJNS4_10MMA_TraitsINS4_25SM100_MMA_F8F6F4_2x1SM_SSEJSJ_SJ_fSG_SH_NS4_17integral_constantINS4_4UMMA5MajorELSR_0EEESS_NSP_INSQ_7ScaleInELST_0EEESU_EEEEEENS4_6LayoutINS5_IJSD_SD_SD_EEENS5_IJNSA_ILi0EEESZ_SZ_EEEEENS5_IJNS4_10UnderscoreES12_S12_EEEEENS4_28SM100_TMA_2SM_LOAD_MULTICASTENS4_14ComposedLayoutINS4_7SwizzleILi2ELi4ELi3EEENS4_18smem_ptr_flag_bitsILi8EEENSX_INS5_IJNSA_ILi8EEESH_EEENS5_IJSH_SD_EEEEEEEvNS4_8identityES15_S1F_vS1G_EENS_8epilogue10collective18CollectiveEpilogueINS1I_23Sm100TmaWarpSpecializedILi1ELi1ELi64ELb0ELb0EEEJNS5_IJNSA_ILi128EEESH_SH_EEENS5_IJNSX_IS1N_SD_EENSX_ISH_SD_EEEEESJ_SK_SJ_SK_NS1I_6fusion15FusionCallbacksIS1M_NS1S_17LinearCombinationISJ_fSJ_fLNS_15FloatRoundStyleE2EEES1O_S1R_JEEENS4_5SM1004TMEM4LOAD26SM100_TMEM_LOAD_32dp32b64xENS4_13SM90_TMA_LOADES1F_NS4_39AutoVectorizingCopyWithAssumedAlignmentILi128EEENS4_14SM90_TMA_STOREES1F_S24_S24_EEEvvEEEEvNT_6ParamsE,@"STO_CUDA_ENTRY STV_DEFAULT"
_ZN7cutlass13device_kernelINS_4gemm6kernel13GemmUniversalIN4cute5tupleIJiiiiEEENS1_10collective13CollectiveMmaINS1_35MainloopSm100TmaUmmaWarpSpecializedILi20ELi2ELi4ENS5_IJNS4_1CILi4EEENSA_ILi2EEENSA_ILi1EEEEEEEENS5_IJNSA_ILi256EEENSA_ILi64EEESH_EEENS_12float_e5m2_tENS5_IJlSD_lEEESJ_SK_NS4_8TiledMMAINS4_8MMA_AtomIJNS4_10MMA_TraitsINS4_25SM100_MMA_F8F6F4_2x1SM_SSEJSJ_SJ_fSG_SH_NS4_17integral_constantINS4_4UMMA5MajorELSR_0EEESS_NSP_INSQ_7ScaleInELST_0EEESU_EEEEEENS4_6LayoutINS5_IJSD_SD_SD_EEENS5_IJNSA_ILi0EEESZ_SZ_EEEEENS5_IJNS4_10UnderscoreES12_S12_EEEEENS4_28SM100_TMA_2SM_LOAD_MULTICASTENS4_14ComposedLayoutINS4_7SwizzleILi2ELi4ELi3EEENS4_18smem_ptr_flag_bitsILi8EEENSX_INS5_IJNSA_ILi8EEESH_EEENS5_IJSH_SD_EEEEEEEvNS4_8identityES15_S1F_vS1G_EENS_8epilogue10collective18CollectiveEpilogueINS1I_23Sm100TmaWarpSpecializedILi1ELi1ELi64ELb0ELb0EEEJNS5_IJNSA_ILi128EEESH_SH_EEENS5_IJNSX_IS1N_SD_EENSX_ISH_SD_EEEEESJ_SK_SJ_SK_NS1I_6fusion15FusionCallbacksIS1M_NS1S_17LinearCombinationISJ_fSJ_fLNS_15FloatRoundStyleE2EEES1O_S1R_JEEENS4_5SM1004TMEM4LOAD26SM100_TMEM_LOAD_32dp32b64xENS4_13SM90_TMA_LOADES1F_NS4_39AutoVectorizingCopyWithAssumedAlignmentILi128EEENS4_14SM90_TMA_STOREES1F_S24_S24_EEEvvEEEEvNT_6ParamsE:
[----:B------:R-:W1:Y:S01]  /*0000*/  LDC R1, c[0x0][0x37c] ;  /* 0x0000df00ff017b82 */ /* 0x000e620000000800 */
[----:B------:R-:W2:Y:S01]  /*0010*/  S2R R131, SR_TID.X ;  /* 0x0000000000837919 */ /* 0x000ea20000002100 */
[----:B------:R-:W3:Y:S06]  /*0020*/  LDCU.64 UR6, c[0x0][0x890] ;  /* 0x00011200ff0677ac */ /* 0x000eec0008000a00 */
[----:B------:R-:W4:Y:S01]  /*0030*/  S2UR UR54, SR_CgaCtaId ;  /* 0x00000000003679c3 */ /* 0x000f220000008800 */
[----:B------:R-:W-:Y:S01]  /*0040*/  PRMT R141, RZ, 0x7610, R141 ;  /* 0x00007610ff8d7816 */ /* 0x000fe2000000008d */
[----:B------:R-:W1:Y:S01]  /*0050*/  LDCU.64 UR52, c[0x0][0x358] ;  /* 0x00006b00ff3477ac */ /* 0x000e620008000a00 */
[----:B------:R-:W-:-:S02]  /*0060*/  ELECT P0, URZ, PT ;  /* 0x0000000000ff782f */ /* 0x000fc40003800000 */
[----:B---3--:R-:W-:-:S04]  /*0070*/  ISETP.NE.U32.AND P1, PT, RZ, UR6, PT ;  /* 0x00000006ff007c0c */ /* 0x008fc8000bf25070 */
[----:B------:R-:W-:Y:S01]  /*0080*/  ISETP.NE.AND.EX P2, PT, RZ, UR7, PT, P1 ;  /* 0x00000007ff007c0c */ /* 0x000fe2000bf45310 */
[----:B----4-:R-:W-:Y:S02]  /*0090*/  ULOP3.LUT UR18, UR54, 0x1, URZ, 0xc0, !UPT ;  /* 0x0000000136127892 */ /* 0x010fe4000f8ec0ff */
[----:B------:R-:W-:Y:S01]  /*00a0*/  ULOP3.LUT UR17, UR54, 0x1, URZ, 0x3c, !UPT ;  /* 0x0000000136117892 */ /* 0x000fe2000f8e3cff */
[----:B--2---:R-:W-:-:S05]  /*00b0*/  SHF.R.U32.HI R142, RZ, 0x5, R131 ;  /* 0x00000005ff8e7819 */ /* 0x004fca0000011683 */
[----:B------:R-:W2:Y:S02]  /*00c0*/  SHFL.IDX PT, R0, R142, RZ, 0x1f ;  /* 0x00001fff8e007589 */ /* 0x000ea400000e0000 */
[----:B--2---:R-:W-:Y:S02]  /*00d0*/  R2UR UR11, R0 ;  /* 0x00000000000b72ca */ /* 0x004fe400000e0000 */
[----:B-1----:R-:W-:Y:S05]  /*00e0*/  @P2 BRA `(.L_x_0) ;  /* 0x00000000002c2947 */ /* 0x002fea0003800000 */
[----:B------:R-:W1:Y:S02]  /*00f0*/  LDCU.64 UR4, c[0x0][0x888] ;  /* 0x00011100ff0477ac */ /* 0x000e640008000a00 */
[----:B-1----:R-:W-:-:S04]  /*0100*/  UISETP.NE.U32.AND UP0, UPT, UR4, URZ, UPT ;  /* 0x000000ff0400728c */ /* 0x002fc8000bf05070 */
[----:B------:R-:W-:-:S09]  /*0110*/  UISETP.NE.AND.EX UP0, UPT, UR5, URZ, UPT, UP0 ;  /* 0x000000ff0500728c */ /* 0x000fd2000bf05300 */
[----:B------:R-:W-:Y:S05]  /*0120*/  BRA.U !UP0, `(.L_x_1) ;  /* 0x0000000108107547 */ /* 0x000fea000b800000 */
[----:B------:R-:W1:Y:S02]  /*0130*/  LDC.64 R2, c[0x0][0x888] ;  /* 0x00022200ff027b82 */ /* 0x000e640000000a00 */
[----:B-1----:R1:W5:Y:S01]  /*0140*/  LDG.E R71, desc[UR52][R2.64] ;  /* 0x0000003402477981 */ /* 0x002362000c1e1900 */
[----:B------:R-:W-:Y:S01]  /*0150*/  HFMA2 R141, -RZ, RZ, 0, 5.9604644775390625e-08 ;  /* 0x00000001ff8d7431 */ /* 0x000fe200000001ff */
[----:B------:R-:W-:Y:S05]  /*0160*/  BRA `(.L_x_0) ;  /* 0x00000000000c7947 */ /* 0x000fea0003800000 */
.L_x_1:
[----:B------:R-:W1:Y:S01]  /*0170*/  LDCU UR4, c[0x0][0x880] ;  /* 0x00011000ff0477ac */ /* 0x000e620008000800 */
[----:B------:R-:W-:Y:S01]  /*0180*/  HFMA2 R141, -RZ, RZ, 0, 5.9604644775390625e-08 ;  /* 0x00000001ff8d7431 */ /* 0x000fe200000001ff */
[----:B-1----:R-:W-:-:S07]  /*0190*/  MOV R71, UR4 ;  /* 0x0000000400477c02 */ /* 0x002fce0008000f00 */
.L_x_0:
[----:B------:R-:W2:Y:S02]  /*01a0*/  LDCU.64 UR4, c[0x0][0x8b0] ;  /* 0x00011600ff0477ac */ /* 0x000ea40008000a00 */
[----:B--2---:R-:W-:-:S04]  /*01b0*/  UISETP.NE.U32.AND UP0, UPT, UR4, URZ, UPT ;  /* 0x000000ff0400728c */ /* 0x004fc8000bf05070 */
[----:B------:R-:W-:-:S09]  /*01c0*/  UISETP.NE.AND.EX UP0, UPT, UR5, URZ, UPT, UP0 ;  /* 0x000000ff0500728c */ /* 0x000fd2000bf05300 */
[----:B------:R-:W-:Y:S05]  /*01d0*/  BRA.U UP0, `(.L_x_2) ;  /* 0x0000000100247547 */ /* 0x000fea000b800000 */
[----:B------:R-:W2:Y:S02]  /*01e0*/  LDCU.64 UR4, c[0x0][0x8a8] ;  /* 0x00011500ff0477ac */ /* 0x000ea40008000a00 */
[----:B--2---:R-:W-:-:S04]  /*01f0*/  UISETP.NE.U32.AND UP0, UPT, UR4, URZ, UPT ;  /* 0x000000ff0400728c */ /* 0x004fc8000bf05070 */
[----:B------:R-:W-:-:S09]  /*0200*/  UISETP.NE.AND.EX UP0, UPT, UR5, URZ, UPT, UP0 ;  /* 0x000000ff0500728c */ /* 0x000fd2000bf05300 */
[----:B------:R-:W-:Y:S05]  /*0210*/  BRA.U !UP0, `(.L_x_3) ;  /* 0x00000001080c7547 */ /* 0x000fea000b800000 */
[----:B-1----:R-:W1:Y:S02]  /*0220*/  LDC.64 R2, c[0x0][0x8a8] ;  /* 0x00022a00ff027b82 */ /* 0x002e640000000a00 */
[----:B-1----:R2:W5:Y:S01]  /*0230*/  LDG.E R70, desc[UR52][R2.64] ;  /* 0x0000003402467981 */ /* 0x002562000c1e1900 */
[----:B------:R-:W-:Y:S05]  /*0240*/  BRA `(.L_x_2) ;  /* 0x0000000000087947 */ /* 0x000fea0003800000 */
.L_x_3:
[----:B------:R-:W2:Y:S02]  /*0250*/  LDCU UR4, c[0x0][0x8a0] ;  /* 0x00011400ff0477ac */ /* 0x000ea40008000800 */
[----:B--2---:R-:W-:Y:S02]  /*0260*/  MOV R70, UR4 ;  /* 0x0000000400467c02 */ /* 0x004fe40008000f00 */
.L_x_2:
[----:B------:R-:W-:Y:S01]  /*0270*/  IMAD.U32 R0, RZ, RZ, UR11 ;  /* 0x0000000bff007e24 */ /* 0x000fe2000f8e00ff */
[----:B------:R-:W-:Y:S04]  /*0280*/  BSSY.RECONVERGENT B0, `(.L_x_4) ;  /* 0x000000c000007945 */ /* 0x000fe80003800200 */
[C---:B------:R-:W-:Y:S02]  /*0290*/  ISETP.NE.OR P3, PT, R0.reuse, 0x1, !P0 ;  /* 0x000000010000780c */ /* 0x040fe40004765670 */
[----:B------:R-:W-:-:S11]  /*02a0*/  ISETP.NE.OR P2, PT, R0, 0x3, !P0 ;  /* 0x000000030000780c */ /* 0x000fd60004745670 */
[----:B------:R-:W-:Y:S05]  /*02b0*/  @P3 BRA `(.L_x_5) ;  /* 0x0000000000203947 */ /* 0x000fea0003800000 */
[----:B------:R-:W3:Y:S02]  /*02c0*/  LDCU.64 UR4, c[0x0][0x348] ;  /* 0x00006900ff0477ac */ /* 0x000ee40008000a00 */
[----:B---3--:R-:W-:Y:S02]  /*02d0*/  UIADD3 UR8, UP1, UPT, UR4, 0x80, URZ ;  /* 0x0000008004087890 */ /* 0x008fe4000ff3e0ff */
[----:B------:R-:W-:Y:S02]  /*02e0*/  UIADD3 UR4, UP0, UPT, UR4, 0x180, URZ ;  /* 0x0000018004047890 */ /* 0x000fe4000ff1e0ff */
[----:B------:R-:W-:Y:S02]  /*02f0*/  UIADD3.X UR9, UPT, UPT, URZ, UR5, URZ, UP1, !UPT ;  /* 0x00000005ff097290 */ /* 0x000fe40008ffe4ff */
[----:B------:R-:W-:-:S07]  /*0300*/  UIADD3.X UR5, UPT, UPT, URZ, UR5, URZ, UP0, !UPT ;  /* 0x00000005ff057290 */ /* 0x000fce00087fe4ff */
[----:B------:R3:W-:Y:S02]  /*0310*/  UTMACCTL.PF [UR8] ;  /* 0x00000000080079b9 */ /* 0x0007e40008040000 */
[----:B------:R3:W-:Y:S02]  /*0320*/  UTMACCTL.PF [UR4] ;  /* 0x00000000040079b9 */ /* 0x0007e40008040000 */
[----:B---3--:R-:W-:Y:S01]  /*0330*/  NOP ;  /* 0x0000000000007918 */ /* 0x008fe20000000000 */
.L_x_5:
[----:B------:R-:W-:Y:S05]  /*0340*/  BSYNC.RECONVERGENT B0 ;  /* 0x0000000000007941 */ /* 0x000fea0003800200 */
.L_x_4:
[----:B------:R-:W-:Y:S04]  /*0350*/  BSSY.RECONVERGENT B0, `(.L_x_6) ;  /* 0x000000a000007945 */ /* 0x000fe80003800200 */
        /* <DEDUP_REMOVED lines=9> */
.L_x_7:
[----:B------:R-:W-:Y:S05]  /*03f0*/  BSYNC.RECONVERGENT B0 ;  /* 0x0000000000007941 */ /* 0x000fea0003800200 */
.L_x_6:
[----:B------:R-:W3:Y:S01]  /*0400*/  LDCU.64 UR4, c[0x0][0x888] ;  /* 0x00011100ff0477ac */ /* 0x000ee20008000a00 */
[----:B------:R-:W-:Y:S01]  /*0410*/  ISETP.NE.AND.EX P1, PT, RZ, UR7, PT, P1 ;  /* 0x00000007ff007c0c */ /* 0x000fe2000bf25310 */
[----:B------:R-:W-:Y:S01]  /*0420*/  UPLOP3.LUT UP5, UPT, UPT, UPT, UPT, 0x80, 0x8 ;  /* 0x000000000008789c */ /* 0x000fe20003faf070 */
[----:B---3--:R-:W-:-:S04]  /*0430*/  ISETP.NE.U32.AND P2, PT, RZ, UR4, PT ;  /* 0x00000004ff007c0c */ /* 0x008fc8000bf45070 */
[----:B------:R-:W-:-:S13]  /*0440*/  ISETP.NE.AND.EX P2, PT, RZ, UR5, PT, P2 ;  /* 0x00000005ff007c0c */ /* 0x000fda000bf45320 */
[----:B------:R-:W-:Y:S05]  /*0450*/  @P2 BRA P1, `(.L_x_8) ;  /* 0x0000000000282947 */ /* 0x000fea0000800000 */
[----:B------:R-:W-:Y:S01]  /*0460*/  UISETP.NE.U32.AND UP0, UPT, UR6, URZ, UPT ;  /* 0x000000ff0600728c */ /* 0x000fe2000bf05070 */
[----:B-----5:R-:W-:Y:S01]  /*0470*/  FSETP.NEU.AND P1, PT, R71, RZ, PT ;  /* 0x000000ff4700720b */ /* 0x020fe20003f2d000 */
[----:B------:R-:W-:Y:S02]  /*0480*/  UISETP.NE.U32.AND UP2, UPT, UR4, URZ, UPT ;  /* 0x000000ff0400728c */ /* 0x000fe4000bf45070 */
[----:B------:R-:W-:Y:S02]  /*0490*/  UISETP.NE.AND.EX UP1, UPT, UR7, URZ, UPT, UP0 ;  /* 0x000000ff0700728c */ /* 0x000fe4000bf25300 */
[----:B------:R-:W-:-:S04]  /*04a0*/  UISETP.NE.AND.EX UP0, UPT, UR5, URZ, UPT, UP2 ;  /* 0x000000ff0500728c */ /* 0x000fc8000bf05320 */
[----:B------:R-:W-:-:S04]  /*04b0*/  USEL UR4, URZ, 0xffffffff, UP0 ;  /* 0xffffffffff047887 */ /* 0x000fc80008000000 */
[----:B------:R-:W-:Y:S01]  /*04c0*/  VOTEU.ANY UP0, P1 ;  /* 0x0000000000ff7886 */ /* 0x000fe20000800100 */
[----:B------:R-:W-:-:S04]  /*04d0*/  @!UP1 USEL UR4, URZ, 0xffffffff, UP0 ;  /* 0xffffffffff049887 */ /* 0x000fc80008000000 */
[----:B------:R-:W-:-:S04]  /*04e0*/  ULOP3.LUT UR4, UR4, 0x1, URZ, 0xc0, !UPT ;  /* 0x0000000104047892 */ /* 0x000fc8000f8ec0ff */
[----:B------:R-:W-:-:S11]  /*04f0*/  UISETP.NE.U32.AND UP5, UPT, UR4, 0x1, UPT ;  /* 0x000000010400788c */ /* 0x000fd6000bfa5070 */
.L_x_8:
[----:B------:R-:W3:Y:S01]  /*0500*/  SHFL.IDX PT, R0, R142, RZ, 0x1f ;  /* 0x00001fff8e007589 */ /* 0x000ee200000e0000 */
[----:B------:R-:W-:-:S04]  /*0510*/  UISETP.NE.AND UP0, UPT, UR11, 0x2, UPT ;  /* 0x000000020b00788c */ /* 0x000fc8000bf05270 */
[----:B------:R-:W-:Y:S02]  /*0520*/  UISETP.EQ.AND UP1, UPT, UR18, URZ, !UP0 ;  /* 0x000000ff1200728c */ /* 0x000fe4000c722270 */
[----:B------:R-:W-:-:S04]  /*0530*/  USEL UR26, URZ, 0x1, UP0 ;  /* 0x00000001ff1a7887 */ /* 0x000fc80008000000 */
[----:B------:R-:W-:Y:S02]  /*0540*/  PLOP3.LUT P3, PT, P0, PT, UP1, 0x80, 0x8 ;  /* 0x000000000008781c */ /* 0x000fe4000076f018 */
[----:B---3--:R-:W-:-:S13]  /*0550*/  ISETP.NE.AND P1, PT, R0, RZ, PT ;  /* 0x000000ff0000720c */ /* 0x008fda0003f25270 */
[----:B------:R-:W-:Y:S05]  /*0560*/  @P1 BRA `(.L_x_9) ;  /* 0x0000000000e01947 */ /* 0x000fea0003800000 */
[----:B------:R-:W-:Y:S01]  /*0570*/  ELECT P1, URZ, PT ;  /* 0x0000000000ff782f */ /* 0x000fe20003820000 */
[----:B------:R-:W-:-:S12]  /*0580*/  BSSY.RECONVERGENT B0, `(.L_x_9) ;  /* 0x0000036000007945 */ /* 0x000fd80003800200 */
[----:B------:R-:W-:Y:S05]  /*0590*/  @!P1 BRA `(.L_x_10) ;  /* 0x0000000000d09947 */ /* 0x000fea0003800000 */
[----:B------:R-:W-:Y:S01]  /*05a0*/  UMOV UR6, 0x400 ;  /* 0x0000040000067882 */ /* 0x000fe20000000000 */
[----:B------:R-:W-:Y:S01]  /*05b0*/  UMOV UR5, 0x1 ;  /* 0x0000000100057882 */ /* 0x000fe20000000000 */
[----:B------:R-:W-:Y:S01]  /*05c0*/  UMOV UR4, 0x3 ;  /* 0x0000000300047882 */ /* 0x000fe20000000000 */
[----:B------:R-:W-:Y:S02]  /*05d0*/  ULEA UR6, UR54, UR6, 0x18 ;  /* 0x0000000636067291 */ /* 0x000fe4000f8ec0ff */
[----:B------:R-:W-:-:S04]  /*05e0*/  UIADD3 UR8, UPT, UPT, -UR5, 0x100000, URZ ;  /* 0x0010000005087890 */ /* 0x000fc8000fffe1ff */
[----:B------:R-:W-:Y:S02]  /*05f0*/  USHF.L.U32 UR9, UR8, 0xb, URZ ;  /* 0x0000000b08097899 */ /* 0x000fe400080006ff */
[----:B------:R-:W-:Y:S02]  /*0600*/  USHF.L.U32 UR8, UR8, 0x1, URZ ;  /* 0x0000000108087899 */ /* 0x000fe400080006ff */
[----:B------:R-:W-:-:S04]  /*0610*/  UIADD3 UR4, UPT, UPT, -UR4, 0x100000, URZ ;  /* 0x0010000004047890 */ /* 0x000fc8000fffe1ff */
[----:B------:R-:W-:Y:S02]  /*0620*/  USHF.L.U32 UR5, UR4, 0xb, URZ ;  /* 0x0000000b04057899 */ /* 0x000fe400080006ff */
[----:B------:R-:W-:Y:S01]  /*0630*/  USHF.L.U32 UR4, UR4, 0x1, URZ ;  /* 0x0000000104047899 */ /* 0x000fe200080006ff */
[----:B------:R-:W3:Y:S03]  /*0640*/  FENCE.VIEW.ASYNC.S ;  /* 0x00000000000073c6 */ /* 0x000ee60000000000 */
[----:B---3--:R3:W4:Y:S08]  /*0650*/  SYNCS.EXCH.64 URZ, [UR6], UR8 ;  /* 0x0000000806ff75b2 */ /* 0x0087300008000100 */
[----:B------:R3:W1:Y:S01]  /*0660*/  SYNCS.EXCH.64 URZ, [UR6+0xa0], UR4 ;  /* 0x0000a00406ff75b2 */ /* 0x0006620008000100 */
        /* <DEDUP_REMOVED lines=37> */
[----:B------:R3:W1:Y:S02]  /*08c0*/  SYNCS.EXCH.64 URZ, [UR6+0x138], UR4 ;  /* 0x0001380406ff75b2 */ /* 0x0006640008000100 */
[----:B---34-:R-:W-:Y:S01]  /*08d0*/  NOP ;  /* 0x0000000000007918 */ /* 0x018fe20000000000 */
.L_x_10:
[----:B------:R-:W-:Y:S05]  /*08e0*/  BSYNC.RECONVERGENT B0 ;  /* 0x0000000000007941 */ /* 0x000fea0003800200 */
.L_x_9:
[----:B------:R-:W3:Y:S01]  /*08f0*/  SHFL.IDX PT, R0, R142, RZ, 0x1f ;  /* 0x00001fff8e007589 */ /* 0x000ee200000e0000 */
[----:B------:R-:W-:Y:S01]  /*0900*/  NOP ;  /* 0x0000000000007918 */ /* 0x000fe20000000000 */
[----:B---3--:R-:W-:-:S13]  /*0910*/  ISETP.NE.AND P1, PT, R0, 0x1, PT ;  /* 0x000000010000780c */ /* 0x008fda0003f25270 */
[----:B------:R-:W-:Y:S05]  /*0920*/  @P1 BRA `(.L_x_11) ;  /* 0x00000000003c1947 */ /* 0x000fea0003800000 */
        /* <DEDUP_REMOVED lines=10> */
[----:B------:R-:W-:Y:S01]  /*09d0*/  ELECT P1, URZ, PT ;  /* 0x0000000000ff782f */ /* 0x000fe20003820000 */
[----:B------:R-:W3:Y:S02]  /*09e0*/  FENCE.VIEW.ASYNC.S ;  /* 0x00000000000073c6 */ /* 0x000ee40000000000 */
[----:B---3--:R3:W4:Y:S08]  /*09f0*/  SYNCS.EXCH.64 URZ, [UR6+0x140], UR8 ;  /* 0x0001400806ff75b2 */ /* 0x0087300008000100 */
[----:B------:R3:W1:Y:S01]  /*0a00*/  SYNCS.EXCH.64 URZ, [UR6+0x148], UR4 ;  /* 0x0001480406ff75b2 */ /* 0x0006620008000100 */
[----:B------:R-:W-:Y:S01]  /*0a10*/  NOP ;  /* 0x0000000000007918 */ /* 0x000fe20000000000 */
.L_x_11:
[----:B------:R-:W2:Y:S01]  /*0a20*/  SHFL.IDX PT, R0, R142, RZ, 0x1f ;  /* 0x00001fff8e007589 */ /* 0x000ea200000e0000 */
[----:B------:R-:W-:Y:S01]  /*0a30*/  NOP ;  /* 0x0000000000007918 */ /* 0x000fe20000000000 */
[----:B--2---:R-:W-:-:S13]  /*0a40*/  ISETP.NE.AND P1, PT, R0, 0x3, PT ;  /* 0x000000030000780c */ /* 0x004fda0003f25270 */
[----:B------:R-:W-:Y:S05]  /*0a50*/  @P1 BRA `(.L_x_12) ;  /* 0x00000000002c1947 */ /* 0x000fea0003800000 */
[----:B---3--:R-:W-:Y:S01]  /*0a60*/  UMOV UR5, 0x400 ;  /* 0x0000040000057882 */ /* 0x008fe20000000000 */
[----:B------:R-:W-:Y:S01]  /*0a70*/  UMOV UR4, 0x20 ;  /* 0x0000002000047882 */ /* 0x000fe20000000000 */
[----:B------:R-:W-:Y:S02]  /*0a80*/  ULEA UR5, UR54, UR5, 0x18 ;  /* 0x0000000536057291 */ /* 0x000fe4000f8ec0ff */
[----:B------:R-:W-:-:S04]  /*0a90*/  UIADD3 UR6, UPT, UPT, -UR4, 0x100000, URZ ;  /* 0x0010000004067890 */ /* 0x000fc8000fffe1ff */
[----:B------:R-:W-:Y:S02]  /*0aa0*/  USHF.L.U32 UR7, UR6, 0xb, URZ ;  /* 0x0000000b06077899 */ /* 0x000fe400080006ff */
[----:B------:R-:W-:Y:S01]  /*0ab0*/  USHF.L.U32 UR6, UR6, 0x1, URZ ;  /* 0x0000000106067899 */ /* 0x000fe200080006ff */
[----:B------:R-:W-:Y:S01]  /*0ac0*/  ELECT P1, URZ, PT ;  /* 0x0000000000ff782f */ /* 0x000fe20003820000 */
[----:B------:R-:W2:Y:S10]  /*0ad0*/  FENCE.VIEW.ASYNC.S ;  /* 0x00000000000073c6 */ /* 0x000eb40000000000 */
[----:B--2---:R2:W3:Y:S01]  /*0ae0*/  SYNCS.EXCH.64 URZ, [UR5+0x150], UR6 ;  /* 0x0001500605ff75b2 */ /* 0x0044e20008000100 */
[----:B------:R2:W1:Y:S01]  /*0af0*/  SYNCS.EXCH.64 URZ, [UR5+0x158], UR6 ;  /* 0x0001580605ff75b2 */ /* 0x0004620008000100 */
[----:B------:R-:W-:Y:S01]  /*0b00*/  NOP ;  /* 0x0000000000007918 */ /* 0x000fe20000000000 */
.L_x_12:
[----:B------:R-:W4:Y:S01]  /*0b10*/  SHFL.IDX PT, R0, R142, RZ, 0x1f ;  /* 0x00001fff8e007589 */ /* 0x000f2200000e0000 */
[----:B------:R-:W-:Y:S01]  /*0b20*/  NOP ;  /* 0x0000000000007918 */ /* 0x000fe20000000000 */
[----:B----4-:R-:W-:-:S13]  /*0b30*/  ISETP.NE.AND P1, PT, R0, 0x4, PT ;  /* 0x000000040000780c */ /* 0x010fda0003f25270 */
[----:B------:R-:W-:Y:S05]  /*0b40*/  @P1 BRA `(.L_x_13) ;  /* 0x0000000000481947 */ /* 0x000fea0003800000 */
[----:B--23--:R-:W-:Y:S01]  /*0b50*/  UMOV UR6, 0x720 ;  /* 0x0000072000067882 */ /* 0x00cfe20000000000 */
[----:B------:R-:W-:Y:S01]  /*0b60*/  UMOV UR5, 0x400 ;  /* 0x0000040000057882 */ /* 0x000fe20000000000 */
[----:B------:R-:W-:Y:S01]  /*0b70*/  USEL UR6, UR6, 0x620, UP5 ;  /* 0x0000062006067887 */ /* 0x000fe2000a800000 */
        /* <DEDUP_REMOVED lines=9> */
[----:B------:R-:W2:Y:S02]  /*0c10*/  FENCE.VIEW.ASYNC.S ;  /* 0x00000000000073c6 */ /* 0x000ea40000000000 */
[----:B--2---:R4:W2:Y:S08]  /*0c20*/  SYNCS.EXCH.64 URZ, [UR5+0x160], UR8 ;  /* 0x0001600805ff75b2 */ /* 0x0048b00008000100 */
[----:B------:R4:W3:Y:S01]  /*0c30*/  SYNCS.EXCH.64 URZ, [UR5+0x170], UR6 ;  /* 0x0001700605ff75b2 */ /* 0x0008e20008000100 */
[----:B------:R4:W1:Y:S01]  /*0c40*/  SYNCS.EXCH.64 URZ, [UR5+0x168], UR8 ;  /* 0x0001680805ff75b2 */ /* 0x0008620008000100 */
[----:B------:R4:W1:Y:S02]  /*0c50*/  SYNCS.EXCH.64 URZ, [UR5+0x178], UR6 ;  /* 0x0001780605ff75b2 */ /* 0x0008640008000100 */
[----:B----4-:R-:W-:Y:S01]  /*0c60*/  NOP ;  /* 0x0000000000007918 */ /* 0x010fe20000000000 */
.L_x_13:
[----:B------:R-:W4:Y:S01]  /*0c70*/  SHFL.IDX PT, R0, R142, RZ, 0x1f ;  /* 0x00001fff8e007589 */ /* 0x000f2200000e0000 */
[----:B------:R-:W-:Y:S01]  /*0c80*/  NOP ;  /* 0x0000000000007918 */ /* 0x000fe20000000000 */
[----:B----4-:R-:W-:-:S13]  /*0c90*/  ISETP.NE.AND P1, PT, R0, 0x5, PT ;  /* 0x000000050000780c */ /* 0x010fda0003f25270 */
[----:B------:R-:W-:Y:S05]  /*0ca0*/  @P1 BRA `(.L_x_14) ;  /* 0x0000000000541947 */ /* 0x000fea0003800000 */
[----:B--23--:R-:W-:Y:S01]  /*0cb0*/  UMOV UR6, 0x400 ;  /* 0x0000040000067882 */ /* 0x00cfe20000000000 */
        /* <DEDUP_REMOVED lines=14> */
[----:B------:R4:W1:Y:S01]  /*0da0*/  SYNCS.EXCH.64 URZ, [UR6+0x1a8], UR4 ;  /* 0x0001a80406ff75b2 */ /* 0x0008620008000100 */
[----:B------:R4:W1:Y:S01]  /*0db0*/  SYNCS.EXCH.64 URZ, [UR6+0x190], UR8 ;  /* 0x0001900806ff75b2 */ /* 0x0008620008000100 */
[----:B------:R4:W1:Y:S01]  /*0dc0*/  SYNCS.EXCH.64 URZ, [UR6+0x1b0], UR4 ;  /* 0x0001b00406ff75b2 */ /* 0x0008620008000100 */
[----:B------:R4:W1:Y:S01]  /*0dd0*/  SYNCS.EXCH.64 URZ, [UR6+0x198], UR8 ;  /* 0x0001980806ff75b2 */ /* 0x0008620008000100 */
[----:B------:R4:W1:Y:S02]  /*0de0*/  SYNCS.EXCH.64 URZ, [UR6+0x1b8], UR4 ;  /* 0x0001b80406ff75b2 */ /* 0x0008640008000100 */
[----:B----4-:R-:W-:Y:S01]  /*0df0*/  NOP ;  /* 0x0000000000007918 */ /* 0x010fe20000000000 */
.L_x_14:
[----:B------:R-:W4:Y:S01]  /*0e00*/  SHFL.IDX PT, R0, R142, RZ, 0x1f ;  /* 0x00001fff8e007589 */ /* 0x000f2200000e0000 */
[----:B------:R-:W-:Y:S01]  /*0e10*/  ISETP.NE.OR P0, PT, RZ, UR11, !P0 ;  /* 0x0000000bff007c0c */ /* 0x000fe2000c705670 */
[----:B------:R-:W-:Y:S01]  /*0e20*/  NOP ;  /* 0x0000000000007918 */ /* 0x000fe20000000000 */
[----:B----4-:R-:W-:-:S13]  /*0e30*/  ISETP.NE.AND P1, PT, R0, 0x3, PT ;  /* 0x000000030000780c */ /* 0x010fda0003f25270 */
[----:B------:R-:W-:Y:S05]  /*0e40*/  @P1 BRA `(.L_x_15) ;  /* 0x0000000000341947 */ /* 0x000fea0003800000 */
[----:B--23--:R-:W-:Y:S01]  /*0e50*/  UMOV UR5, 0x400 ;  /* 0x0000040000057882 */ /* 0x00cfe20000000000 */
[----:B------:R-:W-:Y:S01]  /*0e60*/  UMOV UR4, 0x20 ;  /* 0x0000002000047882 */ /* 0x000fe20000000000 */
[----:B------:R-:W-:Y:S02]  /*0e70*/  ULEA UR5, UR54, UR5, 0x18 ;  /* 0x0000000536057291 */ /* 0x000fe4000f8ec0ff */
[----:B------:R-:W-:-:S04]  /*0e80*/  UIADD3 UR6, UPT, UPT, -UR4, 0x100000, URZ ;  /* 0x0010000004067890 */ /* 0x000fc8000fffe1ff */
[----:B------:R-:W-:Y:S02]  /*0e90*/  USHF.L.U32 UR7, UR6, 0xb, URZ ;  /* 0x0000000b06077899 */ /* 0x000fe400080006ff */
[----:B------:R-:W-:Y:S01]  /*0ea0*/  USHF.L.U32 UR6, UR6, 0x1, URZ ;  /* 0x0000000106067899 */ /* 0x000fe200080006ff */
[----:B------:R-:W-:Y:S01]  /*0eb0*/  ELECT P1, URZ, PT ;  /* 0x0000000000ff782f */ /* 0x000fe20003820000 */
[----:B------:R-:W2:Y:S10]  /*0ec0*/  FENCE.VIEW.ASYNC.S ;  /* 0x00000000000073c6 */ /* 0x000eb40000000000 */
[----:B--2---:R4:W2:Y:S01]  /*0ed0*/  SYNCS.EXCH.64 URZ, [UR5+0x1c0], UR6 ;  /* 0x0001c00605ff75b2 */ /* 0x0048a20008000100 */
[----:B------:R4:W3:Y:S01]  /*0ee0*/  SYNCS.EXCH.64 URZ, [UR5+0x1d0], UR6 ;  /* 0x0001d00605ff75b2 */ /* 0x0008e20008000100 */
[----:B------:R4:W1:Y:S01]  /*0ef0*/  SYNCS.EXCH.64 URZ, [UR5+0x1c8], UR6 ;  /* 0x0001c80605ff75b2 */ /* 0x0008620008000100 */
[----:B------:R4:W1:Y:S02]  /*0f00*/  SYNCS.EXCH.64 URZ, [UR5+0x1d8], UR6 ;  /* 0x0001d80605ff75b2 */ /* 0x0008640008000100 */
[----:B----4-:R-:W-:Y:S01]  /*0f10*/  NOP ;  /* 0x0000000000007918 */ /* 0x010fe20000000000 */
.L_x_15:
[----:B------:R-:W4:Y:S01]  /*0f20*/  LDCU UR12, c[0x0][0x36c] ;  /* 0x00006d80ff0c77ac */ /* 0x000f220008000800 */
[----:B------:R-:W-:Y:S01]  /*0f30*/  LOP3.LUT R0, R131, 0x1f, RZ, 0xc0, !PT ;  /* 0x0000001f83007812 */ /* 0x000fe200078ec0ff */
[----:B------:R-:W-:Y:S01]  /*0f40*/  NOP ;  /* 0x0000000000007918 */ /* 0x000fe20000000000 */
[----:B------:R-:W-:Y:S01]  /*0f50*/  VOTEU.ALL UP0, P0 ;  /* 0x0000000000ff7886 */ /* 0x000fe20000000000 */
[----:B--23--:R-:W-:Y:S01]  /*0f60*/  UMOV UR6, 0x20 ;  /* 0x0000002000067882 */ /* 0x00cfe20000000000 */
[----:B------:R-:W-:-:S03]  /*0f70*/  UISETP.NE.AND UP6, UPT, UR11, URZ, UPT ;  /* 0x000000ff0b00728c */ /* 0x000fc6000bfc5270 */
[----:B------:R-:W-:Y:S01]  /*0f80*/  @!UP0 UMOV UR4, 0x400 ;  /* 0x0000040000048882 */ /* 0x000fe20000000000 */
[----:B------:R-:W-:-:S04]  /*0f90*/  @!UP0 UIADD3 UR6, UPT, UPT, -UR6, 0x100000, URZ ;  /* 0x0010000006068890 */ /* 0x000fc8000fffe1ff */
[----:B------:R-:W-:Y:S02]  /*0fa0*/  @!UP0 USHF.L.U32 UR7, UR6, 0xb, URZ ;  /* 0x0000000b06078899 */ /* 0x000fe400080006ff */
[----:B------:R-:W-:Y:S02]  /*0fb0*/  @!UP0 USHF.L.U32 UR6, UR6, 0x1, URZ ;  /* 0x0000000106068899 */ /* 0x000fe400080006ff */
[----:B------:R-:W-:Y:S01]  /*0fc0*/  @!UP0 ULEA UR4, UR54, UR4, 0x18 ;  /* 0x0000000436048291 */ /* 0x000fe2000f8ec0ff */
[----:B------:R-:W-:Y:S01]  /*0fd0*/  VOTEU.ALL UP0, P0 ;  /* 0x0000000000ff7886 */ /* 0x000fe20000000000 */
[----:B----4-:R-:W-:Y:S01]  /*0fe0*/  UISETP.EQ.U32.AND UP1, UPT, UR12, 0x1, UPT ;  /* 0x000000010c00788c */ /* 0x010fe2000bf22070 */
[----:B------:R-:W2:Y:S09]  /*0ff0*/  FENCE.VIEW.ASYNC.S ;  /* 0x00000000000073c6 */ /* 0x000eb20000000000 */
[----:B--2---:R2:W3:Y:S02]  /*1000*/  @!UP0 SYNCS.EXCH.64 URZ, [UR4+0x1e0], UR6 ;  /* 0x0001e00604ff85b2 */ /* 0x0044e40008000100 */
[----:B--2---:R-:W-:Y:S01]  /*1010*/  UP2UR UR4, UPR, URZ, 0x2 ;  /* 0x00000002ff047883 */ /* 0x004fe20008000000 */
[----:B------:R-:W-:Y:S11]  /*1020*/  BRA.U !UP1, `(.L_x_16) ;  /* 0x0000000109087547 */ /* 0x000ff6000b800000 */
[----:B-1-3--:R-:W-:Y:S01]  /*1030*/  UCGABAR_ARV ;  /* 0x00000000000079c7 */ /* 0x00afe20008000000 */
[----:B------:R-:W-:Y:S05]  /*1040*/  BRA `(.L_x_17) ;  /* 0x0000000000047947 */ /* 0x000fea0003800000 */
.L_x_16:
[----:B-1-3--:R-:W-:Y:S01]  /*1050*/  NOP ;  /* 0x0000000000007918 */ /* 0x00afe20000000000 */
.L_x_17:
[----:B------:R-:W1:Y:S01]  /*1060*/  S2UR UR10, SR_CTAID.X ;  /* 0x00000000000a79c3 */ /* 0x000e620000002500 */
[----:B------:R-:W-:-:S05]  /*1070*/  CS2R.32 R3, SR_CgaSize ;  /* 0x0000000000037805 */ /* 0x000fca0000008a00 */
[----:B------:R-:W-:-:S05]  /*1080*/  IMAD R3, R3, -0xa0, RZ ;  /* 0xffffff6003037824 */ /* 0x000fca00078e02ff */
[----:B------:R-:W-:-:S14]  /*1090*/  R2UR UR5, R3 ;  /* 0x00000000030572ca */ /* 0x000fdc00000e0000 */
[----:B------:R-:W2:Y:S01]  /*10a0*/  LDCU UR5, c[0x0][UR5+0x2b0] ;  /* 0x00005600050577ac */ /* 0x000ea20008000800 */
[----:B------:R-:W-:-:S05]  /*10b0*/  CS2R.32 R3, SR_CgaSize ;  /* 0x0000000000037805 */ /* 0x000fca0000008a00 */
[----:B------:R-:W-:-:S05]  /*10c0*/  IMAD R3, R3, -0xa0, RZ ;  /* 0xffffff6003037824 */ /* 0x000fca00078e02ff */
[----:B------:R-:W-:-:S14]  /*10d0*/  R2UR UR4, R3 ;  /* 0x00000000030472ca */ /* 0x000fdc00000e0000 */
[----:B------:R-:W3:Y:S01]  /*10e0*/  LDCU UR4, c[0x0][UR4+0x2b4] ;  /* 0x00005680040477ac */ /* 0x000ee20008000800 */
[----:B------:R-:W4:Y:S01]  /*10f0*/  S2UR UR51, SR_CTAID.Y ;  /* 0x00000000003379c3 */ /* 0x000f220000002600 */
[----:B------:R-:W-:-:S05]  /*1100*/  CS2R.32 R3, SR_CgaSize ;  /* 0x0000000000037805 */ /* 0x000fca0000008a00 */
[----:B------:R-:W-:-:S05]  /*1110*/  IMAD R3, R3, -0xa0, RZ ;  /* 0xffffff6003037824 */ /* 0x000fca00078e02ff */
[----:B------:R-:W-:-:S14]  /*1120*/  R2UR UR7, R3 ;  /* 0x00000000030772ca */ /* 0x000fdc00000e0000 */
[----:B------:R-:W3:Y:S01]  /*1130*/  LDCU UR7, c[0x0][UR7+0x2a0] ;  /* 0x00005400070777ac */ /* 0x000ee20008000800 */
[----:B------:R-:W-:-:S05]  /*1140*/  CS2R.32 R3, SR_CgaSize ;  /* 0x0000000000037805 */ /* 0x000fca0000008a00 */
[----:B------:R-:W-:-:S05]  /*1150*/  IMAD R3, R3, -0xa0, RZ ;  /* 0xffffff6003037824 */ /* 0x000fca00078e02ff */
[----:B------:R-:W-:-:S14]  /*1160*/  R2UR UR6, R3 ;  /* 0x00000000030672ca */ /* 0x000fdc00000e0000 */
[----:B------:R-:W3:Y:S01]  /*1170*/  LDCU UR6, c[0x0][UR6+0x2a4] ;  /* 0x00005480060677ac */ /* 0x000ee20008000800 */
[----:B------:R-:W-:Y:S02]  /*1180*/  USHF.R.U32.HI UR31, URZ, 0x1, UR54 ;  /* 0x00000001ff1f7899 */ /* 0x000fe40008011636 */
[----:B------:R-:W-:Y:S02]  /*1190*/  USHF.R.U32.HI UR30, URZ, 0x2, UR54 ;  /* 0x00000002ff1e7899 */ /* 0x000fe40008011636 */
[----:B------:R-:W-:Y:S02]  /*11a0*/  USHF.L.U32 UR16, UR54, 0xa, URZ ;  /* 0x0000000a36107899 */ /* 0x000fe400080006ff */
[----:B------:R-:W-:Y:S01]  /*11b0*/  USHF.L.U32 UR15, UR54, 0x9, URZ ;  /* 0x00000009360f7899 */ /* 0x000fe200080006ff */
[----:B-1----:R-:W-:Y:S01]  /*11c0*/  I2FP.F32.U32 R3, UR10 ;  /* 0x0000000a00037c45 */ /* 0x002fe20008201000 */
[----:B------:R-:W1:Y:S04]  /*11d0*/  LDCU UR20, c[0x0][0xb24] ;  /* 0x00016480ff1477ac */ /* 0x000e680008000800 */
[----:B--2---:R-:W-:Y:S01]  /*11e0*/  FMUL R3, R3, UR5 ;  /* 0x0000000503037c20 */ /* 0x004fe20008400000 */
[----:B------:R-:W-:Y:S01]  /*11f0*/  ULOP3.LUT UR5, UR54, 0x3, URZ, 0xc0, !UPT ;  /* 0x0000000336057892 */ /* 0x000fe2000f8ec0ff */
[----:B----4-:R-:W-:Y:S01]  /*1200*/  I2FP.F32.U32 R2, UR51 ;  /* 0x0000003300027c45 */ /* 0x010fe20008201000 */
[----:B------:R-:W2:Y:S03]  /*1210*/  LDCU UR37, c[0x0][0xb24] ;  /* 0x00016480ff2577ac */ /* 0x000ea60008000800 */
[----:B------:R-:W4:Y:S01]  /*1220*/  F2I.U32.TRUNC.NTZ R3, R3 ;  /* 0x0000000300037305 */ /* 0x000f22000020f000 */
[----:B---3--:R-:W-:Y:S01]  /*1230*/  FMUL R2, R2, UR4 ;  /* 0x0000000402027c20 */ /* 0x008fe20008400000 */
[----:B------:R-:W-:-:S02]  /*1240*/  ULOP3.LUT UR4, UR54, 0x4, URZ, 0xc0, !UPT ;  /* 0x0000000436047892 */ /* 0x000fc4000f8ec0ff */
[----:B------:R-:W-:Y:S02]  /*1250*/  UISETP.GT.U32.AND UP1, UPT, UR5, 0xffff, UPT ;  /* 0x0000ffff0500788c */ /* 0x000fe4000bf24070 */
[----:B------:R-:W-:Y:S02]  /*1260*/  ULOP3.LUT UR4, UR4, 0x1, UR54, 0xf8, !UPT ;  /* 0x0000000104047892 */ /* 0x000fe4000f8ef836 */
[----:B------:R-:W3:Y:S01]  /*1270*/  F2I.U32.TRUNC.NTZ R2, R2 ;  /* 0x0000000200027305 */ /* 0x000ee2000020f000 */
[----:B------:R-:W1:Y:S01]  /*1280*/  LDCU UR19, c[0x0][0xb30] ;  /* 0x00016600ff1377ac */ /* 0x000e620008000800 */
[----:B------:R-:W-:Y:S01]  /*1290*/  UISETP.GT.U32.AND UP0, UPT, UR4, 0xffff, UPT ;  /* 0x0000ffff0400788c */ /* 0x000fe2000bf04070 */
[----:B----4-:R-:W-:Y:S01]  /*12a0*/  R2UR UR49, R3 ;  /* 0x00000000033172ca */ /* 0x010fe200000e0000 */
[----:B------:R-:W-:Y:S01]  /*12b0*/  UMOV UR14, 0x11 ;  /* 0x00000011000e7882 */ /* 0x000fe20000000000 */
[----:B------:R-:W-:Y:S01]  /*12c0*/  PRMT R3, RZ, 0x7610, R3 ;  /* 0x00007610ff037816 */ /* 0x000fe20000000003 */
[----:B------:R-:W-:Y:S01]  /*12d0*/  UMOV UR13, 0x5 ;  /* 0x00000005000d7882 */ /* 0x000fe20000000000 */
[----:B------:R-:W-:-:S02]  /*12e0*/  USEL UR5, UR5, 0xffff, !UP1 ;  /* 0x0000ffff05057887 */ /* 0x000fc4000c800000 */
[----:B------:R-:W-:Y:S01]  /*12f0*/  USEL UR4, UR4, 0xffff, !UP0 ;  /* 0x0000ffff04047887 */ /* 0x000fe2000c000000 */
[----:B---3--:R-:W-:Y:S02]  /*1300*/  R2UR UR48, R2 ;  /* 0x00000000023072ca */ /* 0x008fe400000e0000 */
[----:B------:R-:W-:-:S04]  /*1310*/  PRMT R2, RZ, 0x7610, R2 ;  /* 0x00007610ff027816 */ /* 0x000fc80000000002 */
[----:B------:R-:W-:-:S04]  /*1320*/  UIADD3 UR49, UPT, UPT, -UR49, URZ, URZ ;  /* 0x000000ff31317290 */ /* 0x000fc8000fffe1ff */
[----:B------:R-:W-:-:S03]  /*1330*/  UIMAD UR49, UR7, UR49, UR10 ;  /* 0x00000031073172a4 */ /* 0x000fc6000f8e020a */
[----:B------:R-:W-:-:S04]  /*1340*/  UIADD3 UR48, UPT, UPT, -UR48, URZ, URZ ;  /* 0x000000ff30307290 */ /* 0x000fc8000fffe1ff */
[----:B------:R-:W-:Y:S01]  /*1350*/  UIMAD UR48, UR6, UR48, UR51 ;  /* 0x00000030063072a4 */ /* 0x000fe2000f8e0233 */
[----:B-12---:R-:W-:Y:S11]  /*1360*/  BRA.U UP6, `(.L_x_18) ;  /* 0x0000000106647547 */ /* 0x006ff6000b800000 */
[----:B------:R-:W-:Y:S02]  /*1370*/  UISETP.NE.AND UP0, UPT, UR48, URZ, UPT ;  /* 0x000000ff3000728c */ /* 0x000fe4000bf05270 */
[----:B------:R-:W-:Y:S02]  /*1380*/  UISETP.NE.AND UP2, UPT, UR48, 0x1, UPT ;  /* 0x000000013000788c */ /* 0x000fe4000bf45270 */
[----:B------:R-:W-:Y:S02]  /*1390*/  ULOP3.LUT UR7, UR49, 0x2, URZ, 0x3c, !UPT ;  /* 0x0000000231077892 */ /* 0x000fe4000f8e3cff */
[----:B------:R-:W-:Y:S02]  /*13a0*/  UISETP.GT.U32.AND UP4, UPT, UR49, 0x1, UP0 ;  /* 0x000000013100788c */ /* 0x000fe40008784070 */
[----:B------:R-:W-:Y:S02]  /*13b0*/  UISETP.GT.U32.AND UP3, UPT, UR49, 0x1, UP2 ;  /* 0x000000013100788c */ /* 0x000fe40009764070 */
[----:B------:R-:W-:-:S02]  /*13c0*/  UISETP.GT.U32.AND UP1, UPT, UR7, 0x1, UP0 ;  /* 0x000000010700788c */ /* 0x000fc40008724070 */
[----:B------:R-:W-:Y:S02]  /*13d0*/  UISETP.GT.U32.AND UP0, UPT, UR7, 0x1, UP2 ;  /* 0x000000010700788c */ /* 0x000fe40009704070 */
[----:B------:R-:W-:Y:S02]  /*13e0*/  USEL UR8, URZ, 0x1, UP4 ;  /* 0x00000001ff087887 */ /* 0x000fe4000a000000 */
[----:B------:R-:W-:Y:S02]  /*13f0*/  USEL UR7, URZ, 0x10, UP3 ;  /* 0x00000010ff077887 */ /* 0x000fe40009800000 */
[----:B------:R-:W-:Y:S02]  /*1400*/  USEL UR22, URZ, 0x2, UP4 ;  /* 0x00000002ff167887 */ /* 0x000fe4000a000000 */
[----:B------:R-:W-:Y:S02]  /*1410*/  USEL UR21, URZ, 0x20, UP3 ;  /* 0x00000020ff157887 */ /* 0x000fe40009800000 */
[----:B------:R-:W-:-:S02]  /*1420*/  USEL UR9, URZ, 0x4, UP1 ;  /* 0x00000004ff097887 */ /* 0x000fc40008800000 */
[----:B------:R-:W-:Y:S02]  /*1430*/  UIADD3 UR22, UPT, UPT, UR22, UR7, UR8 ;  /* 0x0000000716167290 */ /* 0x000fe4000fffe008 */
[----:B------:R-:W-:Y:S02]  /*1440*/  USEL UR7, URZ, 0x8, UP1 ;  /* 0x00000008ff077887 */ /* 0x000fe40008800000 */
[----:B------:R-:W-:Y:S02]  /*1450*/  ULOP3.LUT UR6, UR49, 0xfffffffe, URZ, 0xc0, !UPT ;  /* 0xfffffffe31067892 */ /* 0x000fe4000f8ec0ff */
[----:B------:R-:W-:Y:S02]  /*1460*/  USEL UR8, URZ, 0x40, UP0 ;  /* 0x00000040ff087887 */ /* 0x000fe40008000000 */
[----:B------:R-:W-:Y:S02]  /*1470*/  UIADD3 UR9, UPT, UPT, UR9, UR21, UR22 ;  /* 0x0000001509097290 */ /* 0x000fe4000fffe016 */
[----:B------:R-:W-:-:S02]  /*1480*/  ULEA UR6, UR48, UR6, 0x2 ;  /* 0x0000000630067291 */ /* 0x000fc4000f8e10ff */
[----:B------:R-:W-:Y:S02]  /*1490*/  USEL UR21, URZ, 0x80, UP0 ;  /* 0x00000080ff157887 */ /* 0x000fe40008000000 */
[----:B------:R-:W-:-:S03]  /*14a0*/  UIADD3 UR8, UPT, UPT, UR7, UR8, UR9 ;  /* 0x0000000807087290 */ /* 0x000fc6000fffe009 */
[----:B------:R-:W-:Y:S01]  /*14b0*/  UMOV UR7, 0x3 ;  /* 0x0000000300077882 */ /* 0x000fe20000000000 */
[----:B------:R-:W-:Y:S02]  /*14c0*/  UIADD3 UR8, UPT, UPT, UR8, UR21, URZ ;  /* 0x0000001508087290 */ /* 0x000fe4000fffe0ff */
[----:B------:R-:W-:-:S04]  /*14d0*/  USHF.L.U32 UR6, UR7, UR6, URZ ;  /* 0x0000000607067299 */ /* 0x000fc800080006ff */
[----:B------:R-:W-:Y:S02]  /*14e0*/  MOV R3, UR8 ;  /* 0x0000000800037c02 */ /* 0x000fe40008000f00 */
[----:B------:R-:W-:-:S07]  /*14f0*/  MOV R2, UR6 ;  /* 0x0000000600027c02 */ /* 0x000fce0008000f00 */
.L_x_18:
[----:B------:R-:W1:Y:S01]  /*1500*/  S2UR UR36, SR_CTAID.Z ;  /* 0x00000000002479c3 */ /* 0x000e620000002700 */
[----:B------:R-:W-:Y:S02]  /*1510*/  UISETP.GE.AND UP0, UPT, UR20, 0x1, UPT ;  /* 0x000000011400788c */ /* 0x000fe4000bf06270 */
[----:B------:R-:W-:Y:S02]  /*1520*/  ULOP3.LUT UR5, UR5, 0xffff, URZ, 0xc0, !UPT ;  /* 0x0000ffff05057892 */ /* 0x000fe4000f8ec0ff */
[----:B------:R-:W-:Y:S02]  /*1530*/  ULOP3.LUT UR4, UR4, 0xffff, URZ, 0xc0, !UPT ;  /* 0x0000ffff04047892 */ /* 0x000fe4000f8ec0ff */
[----:B------:R-:W-:Y:S02]  /*1540*/  UISETP.NE.AND UP3, UPT, UR11, 0x2, UPT ;  /* 0x000000020b00788c */ /* 0x000fe4000bf65270 */
[----:B------:R-:W-:Y:S02]  /*1550*/  ULOP3.LUT UR31, UR31, 0x1, URZ, 0xc0, !UPT ;  /* 0x000000011f1f7892 */ /* 0x000fe4000f8ec0ff */
[----:B------:R-:W-:-:S02]  /*1560*/  ULOP3.LUT UR30, UR30, 0x1, URZ, 0xc0, !UPT ;  /* 0x000000011e1e7892 */ /* 0x000fc4000f8ec0ff */
[----:B------:R-:W-:Y:S02]  /*1570*/  ULOP3.LUT UR16, UR16, 0x1000, URZ, 0xc0, !UPT ;  /* 0x0000100010107892 */ /* 0x000fe4000f8ec0ff */
[----:B------:R-:W-:Y:S02]  /*1580*/  ULOP3.LUT UR15, UR15, 0x400, URZ, 0xc0, !UPT ;  /* 0x000004000f0f7892 */ /* 0x000fe4000f8ec0ff */
[----:B------:R-:W-:Y:S02]  /*1590*/  USHF.L.U32 UR14, UR14, UR5, URZ ;  /* 0x000000050e0e7299 */ /* 0x000fe400080006ff */
[----:B------:R-:W-:Y:S01]  /*15a0*/  USHF.L.U32 UR13, UR13, UR4, URZ ;  /* 0x000000040d0d7299 */ /* 0x000fe200080006ff */
[----:B------:R-:W-:Y:S01]  /*15b0*/  UMOV UR50, UR10 ;  /* 0x0000000a00327c82 */ /* 0x000fe20008000000 */
[----:B------:R-:W-:Y:S10]  /*15c0*/  BRA.U !UP0, `(.L_x_19) ;  /* 0x0000000108b87547 */ /* 0x000ff4000b800000 */
[----:B------:R-:W2:Y:S01]  /*15d0*/  LDCU.128 UR4, c[0x0][0xb10] ;  /* 0x00016200ff0477ac */ /* 0x000ea20008000c00 */
[----:B------:R-:W3:Y:S01]  /*15e0*/  LDCU UR23, c[0x0][0x370] ;  /* 0x00006e00ff1777ac */ /* 0x000ee20008000800 */
[----:B------:R-:W4:Y:S01]  /*15f0*/  LDCU UR22, c[0x0][0x374] ;  /* 0x00006e80ff1677ac */ /* 0x000f220008000800 */
[----:B------:R-:W1:Y:S01]  /*1600*/  LDCU UR50, c[0x0][0xb0c] ;  /* 0x00016180ff3277ac */ /* 0x000e620008000800 */
[----:B------:R-:W3:Y:S01]  /*1610*/  LDCU UR21, c[0x0][0xb20] ;  /* 0x00016400ff1577ac */ /* 0x000ee20008000800 */
[----:B------:R-:W3:Y:S01]  /*1620*/  LDCU.64 UR8, c[0x0][0xb28] ;  /* 0x00016500ff0877ac */ /* 0x000ee20008000a00 */
[----:B--2---:R-:W-:Y:S02]  /*1630*/  UISETP.NE.AND UP0, UPT, UR6, 0x1, UPT ;  /* 0x000000010600788c */ /* 0x004fe4000bf05270 */
[----:B----4-:R-:W-:Y:S02]  /*1640*/  UIMAD.WIDE.U32 UR28, UR22, UR7, URZ ;  /* 0x00000007161c72a5 */ /* 0x010fe4000f8e00ff */
[----:B------:R-:W-:-:S02]  /*1650*/  UISETP.NE.AND UP2, UPT, UR20, 0x1, UPT ;  /* 0x000000011400788c */ /* 0x000fc4000bf45270 */
[----:B-1----:R-:W-:Y:S02]  /*1660*/  UISETP.NE.AND UP1, UPT, UR50, 0x1, UPT ;  /* 0x000000013200788c */ /* 0x002fe4000bf25270 */
[----:B------:R-:W-:Y:S02]  /*1670*/  UIMAD.WIDE.U32 UR32, UR51, UR7, URZ ;  /* 0x00000007332072a5 */ /* 0x000fe4000f8e00ff */
[----:B---3--:R-:W-:Y:S01]  /*1680*/  UIMAD.WIDE.U32 UR24, UR23, UR4, URZ ;  /* 0x00000004171872a5 */ /* 0x008fe2000f8e00ff */
[----:B------:R-:W-:Y:S01]  /*1690*/  UMOV UR7, UR29 ;  /* 0x0000001d00077c82 */ /* 0x000fe20008000000 */
[----:B------:R-:W-:Y:S02]  /*16a0*/  UIMAD.WIDE.U32 UR28, UR10, UR4, URZ ;  /* 0x000000040a1c72a5 */ /* 0x000fe4000f8e00ff */
[----:B------:R-:W-:-:S03]  /*16b0*/  @UP0 USHF.R.U32.HI UR22, URZ, UR21, UR7 ;  /* 0x00000015ff160299 */ /* 0x000fc60008011607 */
[----:B------:R-:W-:Y:S02]  /*16c0*/  @UP1 USHF.R.U32.HI UR23, URZ, UR5, UR25 ;  /* 0x00000005ff171299 */ /* 0x000fe40008011619 */
[----:B------:R-:W-:Y:S02]  /*16d0*/  UIMAD.WIDE.U32 UR24, UR22, UR8, URZ ;  /* 0x00000008161872a5 */ /* 0x000fe4000f8e00ff */
[----:B------:R-:W-:Y:S02]  /*16e0*/  USHF.R.U32.HI UR33, URZ, UR21, UR33 ;  /* 0x00000015ff217299 */ /* 0x000fe40008011621 */
[----:B------:R-:W-:Y:S02]  /*16f0*/  UIMAD.WIDE.U32 UR34, UR23, UR8, URZ ;  /* 0x00000008172272a5 */ /* 0x000fe4000f8e00ff */
[----:B------:R-:W-:Y:S02]  /*1700*/  @UP2 USHF.R.U32.HI UR22, URZ, UR9, UR25 ;  /* 0x00000009ff162299 */ /* 0x000fe40008011619 */
[----:B------:R-:W-:-:S02]  /*1710*/  USHF.R.U32.HI UR29, URZ, UR5, UR29 ;  /* 0x00000005ff1d7299 */ /* 0x000fc4000801161d */
[----:B------:R-:W-:Y:S02]  /*1720*/  USEL UR33, UR51, UR33, !UP0 ;  /* 0x0000002133217287 */ /* 0x000fe4000c000000 */
[----:B------:R-:W-:Y:S02]  /*1730*/  @UP2 USHF.R.U32.HI UR23, URZ, UR9, UR35 ;  /* 0x00000009ff172299 */ /* 0x000fe40008011623 */
[----:B------:R-:W-:Y:S02]  /*1740*/  UIMAD UR22, UR22, UR20, URZ ;  /* 0x00000014161672a4 */ /* 0x000fe4000f8e02ff */
[----:B------:R-:W-:Y:S02]  /*1750*/  USEL UR29, UR10, UR29, !UP1 ;  /* 0x0000001d0a1d7287 */ /* 0x000fe4000c800000 */
[----:B------:R-:W-:Y:S02]  /*1760*/  UIMAD UR4, UR23, UR20, URZ ;  /* 0x00000014170472a4 */ /* 0x000fe4000f8e02ff */
[----:B------:R-:W-:-:S02]  /*1770*/  UISETP.GE.AND UP0, UPT, UR33, UR22, UPT ;  /* 0x000000162100728c */ /* 0x000fc4000bf06270 */
[----:B------:R-:W-:Y:S02]  /*1780*/  UIMAD.WIDE.U32 UR34, UR33, UR8, URZ ;  /* 0x00000008212272a5 */ /* 0x000fe4000f8e00ff */
[----:B------:R-:W-:Y:S02]  /*1790*/  UISETP.GE.OR UP0, UPT, UR29, UR4, UP0 ;  /* 0x000000041d00728c */ /* 0x000fe40008706670 */
[----:B------:R-:W-:Y:S02]  /*17a0*/  USHF.R.U32.HI UR4, URZ, UR9, UR35 ;  /* 0x00000009ff047299 */ /* 0x000fe40008011623 */
[----:B------:R-:W-:Y:S02]  /*17b0*/  UIMAD.WIDE.U32 UR24, UR29, UR8, URZ ;  /* 0x000000081d1872a5 */ /* 0x000fe4000f8e00ff */
[----:B------:R-:W-:Y:S02]  /*17c0*/  USEL UR4, UR33, UR4, !UP2 ;  /* 0x0000000421047287 */ /* 0x000fe4000d000000 */
[----:B------:R-:W-:-:S02]  /*17d0*/  UIADD3 UR5, UPT, UPT, -UR33, URZ, URZ ;  /* 0x000000ff21057290 */ /* 0x000fc4000fffe1ff */
[----:B------:R-:W-:Y:S02]  /*17e0*/  UIADD3 UR8, UPT, UPT, -UR4, URZ, URZ ;  /* 0x000000ff04087290 */ /* 0x000fe4000fffe1ff */
[----:B------:R-:W-:Y:S02]  /*17f0*/  @!UP0 USHF.R.U32.HI UR9, URZ, UR9, UR25 ;  /* 0x00000009ff098299 */ /* 0x000fe40008011619 */
[----:B------:R-:W-:Y:S02]  /*1800*/  UIMAD UR8, UR20, UR8, UR33 ;  /* 0x00000008140872a4 */ /* 0x000fe4000f8e0221 */
[----:B------:R-:W-:Y:S02]  /*1810*/  @!UP0 USEL UR9, UR29, UR9, !UP2 ;  /* 0x000000091d098287 */ /* 0x000fe4000d000000 */
[----:B------:R-:W-:Y:S02]  /*1820*/  UIADD3 UR7, UPT, UPT, -UR29, URZ, URZ ;  /* 0x000000ff1d077290 */ /* 0x000fe4000fffe1ff */
[----:B------:R-:W-:-:S02]  /*1830*/  @!UP0 UIMAD UR8, UR8, UR23, UR9 ;  /* 0x00000017080882a4 */ /* 0x000fc4000f8e0209 */
[----:B------:R-:W-:Y:S02]  /*1840*/  @!UP0 UIADD3 UR4, UPT, UPT, UR4, -UR9, URZ ;  /* 0x8000000904048290 */ /* 0x000fe4000fffe0ff */
[----:B------:R-:W-:Y:S02]  /*1850*/  UIMAD UR5, UR6, UR5, UR51 ;  /* 0x00000005060572a4 */ /* 0x000fe4000f8e0233 */
[----:B------:R-:W-:Y:S02]  /*1860*/  @!UP0 UIMAD UR33, UR4, UR20, UR29 ;  /* 0x00000014042182a4 */ /* 0x000fe4000f8e021d */
[----:B------:R-:W-:Y:S01]  /*1870*/  UIMAD UR7, UR50, UR7, UR10 ;  /* 0x00000007320772a4 */ /* 0x000fe2000f8e020a */
[----:B------:R-:W-:Y:S01]  /*1880*/  @!UP0 UMOV UR29, UR8 ;  /* 0x00000008001d8c82 */ /* 0x000fe20008000000 */
[----:B------:R-:W-:Y:S02]  /*1890*/  UIMAD UR51, UR33, UR6, UR5 ;  /* 0x00000006213372a4 */ /* 0x000fe4000f8e0205 */
[----:B------:R-:W-:-:S12]  /*18a0*/  UIMAD UR50, UR29, UR50, UR7 ;  /* 0x000000321d3272a4 */ /* 0x000fd8000f8e0207 */
.L_x_19:
[----:B------:R-:W-:-:S09]  /*18b0*/  UISETP.NE.AND UP0, UPT, UR19, 0x1, UPT ;  /* 0x000000011300788c */ /* 0x000fd2000bf05270 */
[----:B------:R-:W-:Y:S05]  /*18c0*/  BRA.U UP0, `(.L_x_20) ;  /* 0x0000000100407547 */ /* 0x000fea000b800000 */
[----:B------:R-:W2:Y:S01]  /*18d0*/  LDCU.128 UR4, c[0x0][0xb10] ;  /* 0x00016200ff0477ac */ /* 0x000ea20008000c00 */
[----:B------:R-:W3:Y:S01]  /*18e0*/  LDCU UR9, c[0x0][0xb0c] ;  /* 0x00016180ff0977ac */ /* 0x000ee20008000800 */
[----:B------:R-:W4:Y:S01]  /*18f0*/  LDCU UR8, c[0x0][0xb20] ;  /* 0x00016400ff0877ac */ /* 0x000f220008000800 */
[----:B--2---:R-:W-:Y:S02]  /*1900*/  UIMAD.WIDE.U32 UR22, UR50, UR4, URZ ;  /* 0x00000004321672a5 */ /* 0x004fe4000f8e00ff */
[----:B------:R-:W-:Y:S02]  /*1910*/  UIMAD.WIDE.U32 UR20, UR51, UR7, URZ ;  /* 0x00000007331472a5 */ /* 0x000fe4000f8e00ff */
[----:B---3--:R-:W-:Y:S02]  /*1920*/  UISETP.NE.AND UP1, UPT, UR9, 0x1, UPT ;  /* 0x000000010900788c */ /* 0x008fe4000bf25270 */
[----:B------:R-:W-:Y:S01]  /*1930*/  UISETP.NE.AND UP0, UPT, UR6, 0x1, UPT ;  /* 0x000000010600788c */ /* 0x000fe2000bf05270 */
[----:B------:R-:W-:Y:S01]  /*1940*/  UMOV UR7, UR23 ;  /* 0x0000001700077c82 */ /* 0x000fe20008000000 */
[----:B----4-:R-:W-:-:S02]  /*1950*/  USHF.R.U32.HI UR8, URZ, UR8, UR21 ;  /* 0x00000008ff087299 */ /* 0x010fc40008011615 */
[----:B------:R-:W-:Y:S02]  /*1960*/  USHF.R.U32.HI UR5, URZ, UR5, UR7 ;  /* 0x00000005ff057299 */ /* 0x000fe40008011607 */
[----:B------:R-:W-:Y:S02]  /*1970*/  USEL UR8, UR51, UR8, !UP0 ;  /* 0x0000000833087287 */ /* 0x000fe4000c000000 */
[----:B------:R-:W-:-:S04]  /*1980*/  USEL UR5, UR50, UR5, !UP1 ;  /* 0x0000000532057287 */ /* 0x000fc8000c800000 */
[----:B------:R-:W-:Y:S02]  /*1990*/  UIADD3 UR4, UPT, UPT, -UR8, UR5, URZ ;  /* 0x0000000508047290 */ /* 0x000fe4000fffe1ff */
[----:B------:R-:W-:Y:S02]  /*19a0*/  UIADD3 UR5, UPT, UPT, UR8, -UR5, URZ ;  /* 0x8000000508057290 */ /* 0x000fe4000fffe0ff */
[----:B------:R-:W-:Y:S02]  /*19b0*/  UIMAD UR51, UR4, UR6, UR51 ;  /* 0x00000006043372a4 */ /* 0x000fe4000f8e0233 */
[----:B------:R-:W-:-:S12]  /*19c0*/  UIMAD UR50, UR5, UR9, UR50 ;  /* 0x00000009053272a4 */ /* 0x000fd8000f8e0232 */
.L_x_20:
[----:B------:R-:W-:-:S09]  /*19d0*/  UISETP.EQ.U32.AND UP0, UPT, UR12, 0x1, UPT ;  /* 0x000000010c00788c */ /* 0x000fd2000bf02070 */
[----:B------:R-:W-:Y:S05]  /*19e0*/  BRA.U !UP0, `(.L_x_21) ;  /* 0x00000001080c7547 */ /* 0x000fea000b800000 */
[----:B------:R-:W-:Y:S01]  /*19f0*/  UCGABAR_WAIT ;  /* 0x0000000000007dc7 */ /* 0x000fe20008000000 */
[----:B------:R-:W-:Y:S01]  /*1a00*/  CCTL.IVALL ;  /* 0x00000000ff00798f */ /* 0x000fe20002000000 */
[----:B------:R-:W-:Y:S05]  /*1a10*/  BRA `(.L_x_22) ;  /* 0x0000000000047947 */ /* 0x000fea0003800000 */
.L_x_21:
[----:B------:R-:W-:Y:S06]  /*1a20*/  BAR.SYNC.DEFER_BLOCKING 0x0 ;  /* 0x0000000000007b1d */ /* 0x000fec0000010000 */
.L_x_22:
[----:B------:R-:W-:Y:S05]  /*1a30*/  BRA.U UP3, `(.L_x_23) ;  /* 0x0000001903fc7547 */ /* 0x000fea000b800000 */
[----:B------:R-:W2:Y:S01]  /*1a40*/  LDCU UR6, c[0x0][0x38c] ;  /* 0x00007180ff0677ac */ /* 0x000ea20008000800 */
[----:B------:R-:W-:Y:S01]  /*1a50*/  PLOP3.LUT P1, PT, PT, PT, UP5, 0x80, 0x8 ;  /* 0x000000000008781c */ /* 0x000fe20003f2f058 */
[----:B------:R-:W-:Y:S01]  /*1a60*/  IMAD.MOV.U32 R12, RZ, RZ, 0x1 ;  /* 0x00000001ff0c7424 */ /* 0x000fe200078e00ff */
[----:B------:R-:W-:Y:S01]  /*1a70*/  ISETP.NE.AND P2, PT, R0, RZ, P3 ;  /* 0x000000ff0000720c */ /* 0x000fe20001f45270 */
[----:B------:R-:W-:Y:S01]  /*1a80*/  USHF.L.U32 UR5, UR10, 0x5, URZ ;  /* 0x000000050a057899 */ /* 0x000fe200080006ff */
[----:B------:R-:W-:Y:S01]  /*1a90*/  PLOP3.LUT P1, PT, P1, PT, PT, 0x8, 0x80 ;  /* 0x000000000080781c */ /* 0x000fe20000f2e170 */
[----:B------:R-:W-:Y:S01]  /*1aa0*/  USHF.L.U32 UR4, UR10, 0x7, URZ ;  /* 0x000000070a047899 */ /* 0x000fe200080006ff */
[----:B------:R-:W-:Y:S01]  /*1ab0*/  CS2R R10, SRZ ;  /* 0x00000000000a7805 */ /* 0x000fe2000001ff00 */
[----:B------:R-:W-:Y:S01]  /*1ac0*/  UMOV UR17, 0x400 ;  /* 0x0000040000117882 */ /* 0x000fe20000000000 */
[----:B------:R-:W-:Y:S01]  /*1ad0*/  UISETP.NE.AND UP1, UPT, UR11, URZ, UPT ;  /* 0x000000ff0b00728c */ /* 0x000fe2000bf25270 */
[----:B------:R-:W-:Y:S01]  /*1ae0*/  IMAD.MOV.U32 R9, RZ, RZ, RZ ;  /* 0x000000ffff097224 */ /* 0x000fe200078e00ff */
[----:B------:R-:W-:Y:S01]  /*1af0*/  ULEA UR17, UR54, UR17, 0x18 ;  /* 0x0000001136117291 */ /* 0x000fe2000f8ec0ff */
[----:B------:R-:W-:Y:S01]  /*1b00*/  IMAD.MOV.U32 R8, RZ, RZ, 0x1 ;  /* 0x00000001ff087424 */ /* 0x000fe200078e00ff */
[----:B------:R-:W-:-:S02]  /*1b10*/  ULOP3.LUT UR5, UR5, 0x20, URZ, 0xc0, !UPT ;  /* 0x0000002005057892 */ /* 0x000fc4000f8ec0ff */
[----:B------:R-:W-:Y:S01]  /*1b20*/  ULOP3.LUT UR4, UR4, 0x80, URZ, 0xc0, !UPT ;  /* 0x0000008004047892 */ /* 0x000fe2000f8ec0ff */
[----:B------:R-:W3:Y:S01]  /*1b30*/  LDCU UR19, c[0x0][0x370] ;  /* 0x00006e00ff1377ac */ /* 0x000ee20008000800 */
[----:B--2---:R-:W-:Y:S02]  /*1b40*/  UIADD3 UR7, UPT, UPT, UR6, 0x3f, URZ ;  /* 0x0000003f06077890 */ /* 0x004fe4000fffe0ff */
[----:B------:R-:W-:Y:S02]  /*1b50*/  UIADD3 UR20, UPT, UPT, UR6, 0x7e, URZ ;  /* 0x0000007e06147890 */ /* 0x000fe4000fffe0ff */
[----:B------:R-:W-:Y:S02]  /*1b60*/  USHF.R.S32.HI UR21, URZ, 0x1f, UR7 ;  /* 0x0000001fff157899 */ /* 0x000fe40008011407 */
[----:B------:R-:W-:Y:S02]  /*1b70*/  UIADD3 UR6, UPT, UPT, UR6, -0x1, URZ ;  /* 0xffffffff06067890 */ /* 0x000fe4000fffe0ff */
[----:B------:R-:W-:-:S02]  /*1b80*/  ULEA.HI UR21, UR21, UR7, URZ, 0x6 ;  /* 0x0000000715157291 */ /* 0x000fc4000f8f30ff */
[----:B------:R-:W-:Y:S02]  /*1b90*/  UISETP.GE.U32.AND UP2, UPT, UR6, -0x7f, UPT ;  /* 0xffffff810600788c */ /* 0x000fe4000bf46070 */
[----:B------:R-:W-:Y:S01]  /*1ba0*/  USHF.R.S32.HI UR21, URZ, 0x6, UR21 ;  /* 0x00000006ff157899 */ /* 0x000fe20008011415 */
[----:B------:R-:W2:Y:S03]  /*1bb0*/  LDCU.64 UR22, c[0x0][0x348] ;  /* 0x00006900ff1677ac */ /* 0x000ea60008000a00 */
[----:B------:R-:W-:Y:S01]  /*1bc0*/  UISETP.LT.U32.AND UP0, UPT, UR21, 0x14, UPT ;  /* 0x000000141500788c */ /* 0x000fe2000bf01070 */
[----:B------:R-:W4:Y:S03]  /*1bd0*/  LDCU UR18, c[0x0][0x374] ;  /* 0x00006e80ff1277ac */ /* 0x000f260008000800 */
[----:B------:R-:W-:-:S02]  /*1be0*/  USEL UR41, UR21, 0x14, UP0 ;  /* 0x0000001415297887 */ /* 0x000fc40008000000 */
[----:B------:R-:W-:Y:S02]  /*1bf0*/  USEL UR26, UR26, 0x2, UP1 ;  /* 0x000000021a1a7887 */ /* 0x000fe40008800000 */
[----:B------:R-:W-:Y:S02]  /*1c00*/  UIADD3 UR25, UPT, UPT, UR41, -0x1, URZ ;  /* 0xffffffff29197890 */ /* 0x000fe4000fffe0ff */
[----:B------:R-:W-:Y:S02]  /*1c10*/  @UP2 UIADD3 UR25, UPT, UPT, UR41, URZ, URZ ;  /* 0x000000ff29192290 */ /* 0x000fe4000fffe0ff */
[----:B------:R-:W-:Y:S02]  /*1c20*/  UIADD3 UR40, UPT, UPT, UR17, 0x4600, UR16 ;  /* 0x0000460011287890 */ /* 0x000fe4000fffe010 */
[----:B------:R-:W-:Y:S02]  /*1c30*/  UIADD3 UR24, UPT, UPT, UR25, 0x1, URZ ;  /* 0x0000000119187890 */ /* 0x000fe4000fffe0ff */
[----:B------:R-:W-:-:S02]  /*1c40*/  UIADD3 UR39, UPT, UPT, UR17, 0x2c600, UR15 ;  /* 0x0002c60011277890 */ /* 0x000fc4000fffe00f */
[----:B------:R-:W-:Y:S02]  /*1c50*/  ULEA UR31, UR31, UR5, 0x4 ;  /* 0x000000051f1f7291 */ /* 0x000fe4000f8e20ff */
[----:B------:R-:W-:Y:S02]  /*1c60*/  ULEA UR30, UR30, UR4, 0x6 ;  /* 0x000000041e1e7291 */ /* 0x000fe4000f8e30ff */
[----:B------:R-:W-:Y:S02]  /*1c70*/  UIADD3 UR38, UPT, UPT, UR21, -UR41, URZ ;  /* 0x8000002915267290 */ /* 0x000fe4000fffe0ff */
[----:B------:R-:W-:Y:S01]  /*1c80*/  UIADD3 UR25, UPT, UPT, -UR25, URZ, URZ ;  /* 0x000000ff19197290 */ /* 0x000fe2000fffe1ff */
[----:B--234-:R-:W-:-:S11]  /*1c90*/  UMOV UR29, URZ ;  /* 0x000000ff001d7c82 */ /* 0x01cfd60008000000 */
.L_x_43:
[----:B------:R-:W-:-:S09]  /*1ca0*/  UISETP.NE.AND UP0, UPT, UR54, URZ, UPT ;  /* 0x000000ff3600728c */ /* 0x000fd2000bf05270 */
[----:B------:R-:W-:Y:S05]  /*1cb0*/  BRA.U UP0, `(.L_x_24) ;  /* 0x0000000100287547 */ /* 0x000fea000b800000 */
[----:B------:R-:W-:Y:S02]  /*1cc0*/  LEA R0, R9, UR17, 0x3 ;  /* 0x0000001109007c11 */ /* 0x000fe4000f8e18ff */
[----:B------:R-:W-:-:S04]  /*1cd0*/  SHF.L.U32 R2, R8, 0x1f, RZ ;  /* 0x0000001f08027819 */ /* 0x000fc800000006ff */
[----:B------:R-:W2:Y:S02]  /*1ce0*/  SYNCS.PHASECHK.TRANS64.TRYWAIT P0, [R0+URZ+0x1d0], R2 ;  /* 0x0001d002000075a7 */ /* 0x000ea400080011ff */
[----:B--2---:R-:W-:Y:S05]  /*1cf0*/  @!P0 BRA `(.L_x_25) ;  /* 0x0000006000908947 */ /* 0x004fea0003800000 */
.L_x_130:
[----:B------:R-:W-:Y:S01]  /*1d00*/  VIADD R9, R9, 0x1 ;  /* 0x0000000109097836 */ /* 0x000fe20000000000 */
[----:B------:R2:W-:Y:S04]  /*1d10*/  SYNCS.ARRIVE.TRANS64.A1T0 RZ, [R0+URZ+0x1c0], RZ ;  /* 0x0001c0ff00ff79a7 */ /* 0x0005e800081000ff */
[----:B------:R-:W-:-:S04]  /*1d20*/  ISETP.NE.AND P0, PT, R9, 0x2, PT ;  /* 0x000000020900780c */ /* 0x000fc80003f05270 */
[----:B------:R-:W-:Y:S02]  /*1d30*/  SEL R9, R9, RZ, P0 ;  /* 0x000000ff09097207 */ /* 0x000fe40000000000 */
[----:B--2---:R-:W-:-:S04]  /*1d40*/  SEL R0, RZ, 0x1, P0 ;  /* 0x00000001ff007807 */ /* 0x004fc80000000000 */
[----:B------:R-:W-:-:S07]  /*1d50*/  LOP3.LUT R8, R8, R0, RZ, 0x3c, !PT ;  /* 0x0000000008087212 */ /* 0x000fce00078e3cff */
.L_x_24:
[----:B------:R-:W-:Y:S01]  /*1d60*/  UISETP.GE.U32.AND UP0, UPT, UR20, 0x7f, UPT ;  /* 0x0000007f1400788c */ /* 0x000fe2000bf06070 */
[----:B------:R-:W-:Y:S01]  /*1d70*/  SHF.L.U32 R0, R12, 0x1f, RZ ;  /* 0x0000001f0c007819 */ /* 0x000fe200000006ff */
[----:B------:R-:W-:Y:S02]  /*1d80*/  ULEA.HI UR35, UR50, UR50, URZ, 0x1 ;  /* 0x0000003232237291 */ /* 0x000fe4000f8f08ff */
[----:B------:R-:W-:Y:S02]  /*1d90*/  ULEA UR4, UR29, UR17, 0x3 ;  /* 0x000000111d047291 */ /* 0x000fe4000f8e18ff */
[----:B------:R-:W-:Y:S02]  /*1da0*/  USHF.L.U32 UR35, UR35, 0x7, URZ ;  /* 0x0000000723237899 */ /* 0x000fe400080006ff */
[----:B------:R-:W-:Y:S02]  /*1db0*/  ULEA UR11, UR51, UR31, 0x6 ;  /* 0x0000001f330b7291 */ /* 0x000fe4000f8e30ff */
[----:B------:R-:W-:-:S03]  /*1dc0*/  ULOP3.LUT UR35, UR35, 0xffffff00, URZ, 0xc0, !UPT ;  /* 0xffffff0023237892 */ /* 0x000fc6000f8ec0ff */
[----:B------:R2:W3:Y:S01]  /*1dd0*/  SYNCS.PHASECHK.TRANS64.TRYWAIT P0, [UR4+0xa0], R0 ;  /* 0x0000a000ff0075a7 */ /* 0x0004e20008001104 */
[----:B------:R-:W-:Y:S01]  /*1de0*/  UIADD3 UR35, UPT, UPT, UR30, UR35, URZ ;  /* 0x000000231e237290 */ /* 0x000fe2000fffe0ff */
[----:B------:R-:W-:Y:S01]  /*1df0*/  UMOV UR4, URZ ;  /* 0x000000ff00047c82 */ /* 0x000fe20008000000 */
[----:B------:R-:W-:Y:S10]  /*1e00*/  BRA.U !UP0, `(.L_x_26) ;  /* 0x0000000108c87547 */ /* 0x000ff4000b800000 */
[----:B------:R-:W-:Y:S01]  /*1e10*/  UMOV UR5, UR25 ;  /* 0x0000001900057c82 */ /* 0x000fe20008000000 */
[----:B------:R-:W-:Y:S01]  /*1e20*/  UMOV UR50, UR29 ;  /* 0x0000001d00327c82 */ /* 0x000fe20008000000 */
[----:B------:R-:W-:-:S05]  /*1e30*/  UMOV UR34, URZ ;  /* 0x000000ff00227c82 */ /* 0x000fca0008000000 */
.L_x_32:
[----:B------:R-:W-:Y:S01]  /*1e40*/  ULEA UR33, UR50, UR17, 0x3 ;  /* 0x0000001132217291 */ /* 0x000fe2000f8e18ff */
[----:B---3--:R-:W-:Y:S01]  /*1e50*/  @P3 MOV R2, 0x5000 ;  /* 0x0000500000023802 */ /* 0x008fe20000000f00 */
[----:B-1-34-:R-:W-:Y:S10]  /*1e60*/  @P0 BRA `(.L_x_27) ;  /* 0x00000000000c0947 */ /* 0x01aff40003800000 */
[----:B------:R-:W-:-:S04]  /*1e70*/  SHF.L.U32 R3, R12, 0x1f, RZ ;  /* 0x0000001f0c037819 */ /* 0x000fc800000006ff */
[----:B------:R-:W3:Y:S02]  /*1e80*/  SYNCS.PHASECHK.TRANS64.TRYWAIT P0, [UR33+0xa0], R3 ;  /* 0x0000a003ff0075a7 */ /* 0x000ee40008001121 */
[----:B---3--:R-:W-:Y:S05]  /*1e90*/  @!P0 BRA `(.L_x_28) ;  /* 0x00000060003c8947 */ /* 0x008fea0003800000 */
.L_x_27:
[----:B------:R3:W-:Y:S01]  /*1ea0*/  @P3 SYNCS.ARRIVE.TRANS64 RZ, [UR33], R2 ;  /* 0x00000002ffff39a7 */ /* 0x0007e20008000021 */
[----:B------:R-:W-:Y:S02]  /*1eb0*/  ULOP3.LUT UR4, UR26, 0x2, URZ, 0xfc, !UPT ;  /* 0x000000021a047892 */ /* 0x000fe4000f8efcff */
[----:B------:R-:W-:Y:S02]  /*1ec0*/  UIADD3 UR5, UPT, UPT, UR5, 0x1, URZ ;  /* 0x0000000105057890 */ /* 0x000fe4000fffe0ff */
[----:B------:R-:W-:Y:S02]  /*1ed0*/  UISETP.NE.AND UP0, UPT, UR4, 0x2, UPT ;  /* 0x000000020400788c */ /* 0x000fe4000bf05270 */
[----:B------:R-:W-:-:S07]  /*1ee0*/  UISETP.NE.AND UP2, UPT, UR5, 0x1, UPT ;  /* 0x000000010500788c */ /* 0x000fce000bf45270 */
[----:B------:R-:W-:Y:S05]  /*1ef0*/  BRA.U UP0, `(.L_x_29) ;  /* 0x0000000100047547 */ /* 0x000fea000b800000 */
[----:B-1----:R-:W-:Y:S05]  /*1f00*/  BPT.TRAP 0x1 ;  /* 0x000000040000795c */ /* 0x002fea0000300000 */
.L_x_29:
[----:B------:R-:W-:Y:S04]  /*1f10*/  BSSY.RECONVERGENT B0, `(.L_x_30) ;  /* 0x0000003000007945 */ /* 0x000fe80003800200 */
[----:B------:R-:W-:Y:S05]  /*1f20*/  @!P2 BRA `(.L_x_31) ;  /* 0x000000000004a947 */ /* 0x000fea0003800000 */
[----:B-1----:R-:W-:Y:S05]  /*1f30*/  BPT.TRAP 0x1 ;  /* 0x000000040000795c */ /* 0x002fea0000300000 */
.L_x_31:
[----:B-1----:R-:W-:Y:S05]  /*1f40*/  BSYNC.RECONVERGENT B0 ;  /* 0x0000000000007941 */ /* 0x002fea0003800200 */
.L_x_30:
[----:B------:R-:W-:Y:S02]  /*1f50*/  UIADD3 UR29, UPT, UPT, UR50, 0x1, URZ ;  /* 0x00000001321d7890 */ /* 0x000fe4000fffe0ff */
[----:B------:R-:W-:Y:S02]  /*1f60*/  ULEA UR32, UR50, UR16, 0xd ;  /* 0x0000001032207291 */ /* 0x000fe4000f8e68ff */
[----:B------:R-:W-:Y:S02]  /*1f70*/  UISETP.NE.AND UP0, UPT, UR29, 0x14, UPT ;  /* 0x000000141d00788c */ /* 0x000fe4000bf05270 */
[----:B------:R-:W-:Y:S02]  /*1f80*/  UIADD3 UR46, UP1, UPT, UR22, 0x80, URZ ;  /* 0x00000080162e7890 */ /* 0x000fe4000ff3e0ff */
[----:B------:R-:W-:Y:S02]  /*1f90*/  USEL UR6, URZ, 0x1, UP0 ;  /* 0x00000001ff067887 */ /* 0x000fe40008000000 */
[----:B------:R-:W-:-:S02]  /*1fa0*/  USEL UR29, UR29, URZ, UP0 ;  /* 0x000000ff1d1d7287 */ /* 0x000fc40008000000 */
[----:B------:R-:W-:Y:S02]  /*1fb0*/  ULEA UR8, UR50, UR15, 0xb ;  /* 0x0000000f32087291 */ /* 0x000fe4000f8e58ff */
[----:B------:R-:W-:Y:S01]  /*1fc0*/  UIADD3 UR44, UP0, UPT, UR22, 0x180, URZ ;  /* 0x00000180162c7890 */ /* 0x000fe2000ff1e0ff */
[----:B------:R-:W-:Y:S01]  /*1fd0*/  LOP3.LUT R12, R12, UR6, RZ, 0x3c, !PT ;  /* 0x000000060c0c7c12 */ /* 0x000fe2000f8e3cff */
[----:B------:R-:W-:Y:S02]  /*1fe0*/  ULEA UR4, UR29, UR17, 0x3 ;  /* 0x000000111d047291 */ /* 0x000fe4000f8e18ff */
[----:B------:R-:W-:Y:S01]  /*1ff0*/  ULOP3.LUT UR33, UR33, 0xfefffff8, URZ, 0xc0, !UPT ;  /* 0xfefffff821217892 */ /* 0x000fe2000f8ec0ff */
[----:B--2---:R-:W-:Y:S01]  /*2000*/  SHF.L.U32 R0, R12, 0x1f, RZ ;  /* 0x0000001f0c007819 */ /* 0x004fe200000006ff */
[----:B------:R-:W-:Y:S02]  /*2010*/  UIADD3.X UR47, UPT, UPT, URZ, UR23, URZ, UP1, !UPT ;  /* 0x00000017ff2f7290 */ /* 0x000fe40008ffe4ff */
[----:B------:R-:W-:-:S02]  /*2020*/  UIADD3 UR32, UPT, UPT, UR17, 0x4600, UR32 ;  /* 0x0000460011207890 */ /* 0x000fc4000fffe020 */
[----:B------:R-:W-:Y:S01]  /*2030*/  UPRMT UR7, URZ, 0x5410, UR14 ;  /* 0x00005410ff077896 */ /* 0x000fe2000800000e */
[----:B------:R4:W1:Y:S01]  /*2040*/  SYNCS.PHASECHK.TRANS64.TRYWAIT P0, [UR4+0xa0], R0 ;  /* 0x0000a000ff0075a7 */ /* 0x0008620008001104 */
[----:B------:R-:W-:Y:S02]  /*2050*/  UIADD3 UR8, UPT, UPT, UR17, 0x2c600, UR8 ;  /* 0x0002c60011087890 */ /* 0x000fe4000fffe008 */
[----:B------:R-:W-:Y:S02]  /*2060*/  UIADD3.X UR45, UPT, UPT, URZ, UR23, URZ, UP0, !UPT ;  /* 0x00000017ff2d7290 */ /* 0x000fe400087fe4ff */
[----:B------:R-:W-:Y:S01]  /*2070*/  UPRMT UR6, URZ, 0x5410, UR13 ;  /* 0x00005410ff067896 */ /* 0x000fe2000800000d */
[----:B------:R-:W-:Y:S01]  /*2080*/  UMOV UR42, 0x0 ;  /* 0x00000000002a7882 */ /* 0x000fe20000000000 */
[----:B------:R-:W-:Y:S01]  /*2090*/  UMOV UR43, 0x10000000 ;  /* 0x10000000002b7882 */ /* 0x000fe20000000000 */
[----:B------:R-:W-:Y:S01]  /*20a0*/  UMOV UR10, UR34 ;  /* 0x00000022000a7c82 */ /* 0x000fe20008000000 */
[----:B------:R-:W-:Y:S01]  /*20b0*/  UMOV UR12, UR36 ;  /* 0x00000024000c7c82 */ /* 0x000fe20008000000 */
[----:B------:R-:W-:Y:S01]  /*20c0*/  UMOV UR9, UR33 ;  /* 0x0000002100097c82 */ /* 0x000fe20008000000 */
[----:B------:R2:W-:Y:S01]  /*20d0*/  UTMALDG.3D.MULTICAST.2CTA [UR32], [UR46], UR7, desc[UR42] ;  /* 0x00002a202e0073b4 */ /* 0x0005e20008211807 */
[----:B------:R-:W-:Y:S01]  /*20e0*/  UMOV UR4, UR24 ;  /* 0x0000001800047c82 */ /* 0x000fe20008000000 */
[----:B------:R-:W-:Y:S01]  /*20f0*/  UMOV UR50, UR29 ;  /* 0x0000001d00327c82 */ /* 0x000fe20008000000 */
[----:B------:R4:W-:Y:S01]  /*2100*/  UTMALDG.3D.MULTICAST.2CTA [UR8], [UR44], UR6, desc[UR42] ;  /* 0x00002a082c0073b4 */ /* 0x0009e20008211806 */
[----:B--2---:R-:W-:Y:S01]  /*2110*/  UIADD3 UR34, UPT, UPT, UR34, 0x40, URZ ;  /* 0x0000004022227890 */ /* 0x004fe2000fffe0ff */
[----:B------:R-:W-:Y:S11]  /*2120*/  BRA.U UP2, `(.L_x_32) ;  /* 0xfffffffd02447547 */ /* 0x000ff6000b83ffff */
.L_x_26:
[----:B------:R-:W-:Y:S01]  /*2130*/  ULEA UR5, UR29, UR17, 0x3 ;  /* 0x000000111d057291 */ /* 0x000fe2000f8e18ff */
[----:B--2-4-:R-:W-:Y:S01]  /*2140*/  SHF.L.U32 R0, R12, 0x1f, RZ ;  /* 0x0000001f0c007819 */ /* 0x014fe200000006ff */
[----:B------:R-:W-:Y:S01]  /*2150*/  @!P1 SYNCS.ARRIVE.TRANS64.A1T0 RZ, [UR17+0x158], RZ ;  /* 0x000158ffffff99a7 */ /* 0x000fe20008100011 */
[----:B------:R-:W-:-:S06]  /*2160*/  UISETP.GT.AND UP0, UPT, UR21, UR41, UPT ;  /* 0x000000291500728c */ /* 0x000fcc000bf04270 */
[----:B-1-3--:R1:W2:Y:S03]  /*2170*/  SYNCS.PHASECHK.TRANS64.TRYWAIT P0, [UR5+0xa0], R0 ;  /* 0x0000a000ff0075a7 */ /* 0x00a2a60008001105 */
[----:B------:R-:W-:Y:S05]  /*2180*/  BRA.U !UP0, `(.L_x_33) ;  /* 0x0000000108b87547 */ /* 0x000fea000b800000 */
[----:B------:R-:W-:Y:S01]  /*2190*/  UIADD3 UR6, UPT, UPT, UR38, UR4, URZ ;  /* 0x0000000426067290 */ /* 0x000fe2000fffe0ff */
[----:B------:R-:W-:-:S11]  /*21a0*/  UMOV UR50, UR29 ;  /* 0x0000001d00327c82 */ /* 0x000fd60008000000 */
.L_x_39:
[----:B------:R-:W-:Y:S01]  /*21b0*/  ULEA UR33, UR50, UR17, 0x3 ;  /* 0x0000001132217291 */ /* 0x000fe2000f8e18ff */
[----:B--2---:R-:W-:Y:S01]  /*21c0*/  @P3 MOV R2, 0x5000 ;  /* 0x0000500000023802 */ /* 0x004fe20000000f00 */
[----:B--2-4-:R-:W-:Y:S10]  /*21d0*/  @P0 BRA `(.L_x_34) ;  /* 0x00000000000c0947 */ /* 0x014ff40003800000 */
[----:B------:R-:W-:-:S04]  /*21e0*/  SHF.L.U32 R3, R12, 0x1f, RZ ;  /* 0x0000001f0c037819 */ /* 0x000fc800000006ff */
[----:B------:R-:W2:Y:S02]  /*21f0*/  SYNCS.PHASECHK.TRANS64.TRYWAIT P0, [UR33+0xa0], R3 ;  /* 0x0000a003ff0075a7 */ /* 0x000ea40008001121 */
[----:B--2---:R-:W-:Y:S05]  /*2200*/  @!P0 BRA `(.L_x_35) ;  /* 0x0000005c00788947 */ /* 0x004fea0003800000 */
.L_x_34:
[----:B------:R2:W-:Y:S01]  /*2210*/  @P3 SYNCS.ARRIVE.TRANS64 RZ, [UR33], R2 ;  /* 0x00000002ffff39a7 */ /* 0x0005e20008000021 */
[----:B------:R-:W-:-:S04]  /*2220*/  ULOP3.LUT UR5, UR26, 0x2, URZ, 0xfc, !UPT ;  /* 0x000000021a057892 */ /* 0x000fc8000f8efcff */
[----:B------:R-:W-:-:S09]  /*2230*/  UISETP.NE.AND UP0, UPT, UR5, 0x2, UPT ;  /* 0x000000020500788c */ /* 0x000fd2000bf05270 */
[----:B------:R-:W-:Y:S05]  /*2240*/  BRA.U UP0, `(.L_x_36) ;  /* 0x0000000100047547 */ /* 0x000fea000b800000 */
[----:B------:R-:W-:Y:S05]  /*2250*/  BPT.TRAP 0x1 ;  /* 0x000000040000795c */ /* 0x000fea0000300000 */
.L_x_36:
[----:B------:R-:W-:Y:S04]  /*2260*/  BSSY.RECONVERGENT B0, `(.L_x_37) ;  /* 0x0000003000007945 */ /* 0x000fe80003800200 */
[----:B------:R-:W-:Y:S05]  /*2270*/  @!P2 BRA `(.L_x_38) ;  /* 0x000000000004a947 */ /* 0x000fea0003800000 */
[----:B------:R-:W-:Y:S05]  /*2280*/  BPT.TRAP 0x1 ;  /* 0x000000040000795c */ /* 0x000fea0000300000 */
.L_x_38:
[----:B------:R-:W-:Y:S05]  /*2290*/  BSYNC.RECONVERGENT B0 ;  /* 0x0000000000007941 */ /* 0x000fea0003800200 */
.L_x_37:
[----:B------:R-:W-:Y:S02]  /*22a0*/  UIADD3 UR29, UPT, UPT, UR50, 0x1, URZ ;  /* 0x00000001321d7890 */ /* 0x000fe4000fffe0ff */
[----:B------:R-:W-:Y:S02]  /*22b0*/  UIADD3 UR46, UP1, UPT, UR22, 0x80, URZ ;  /* 0x00000080162e7890 */ /* 0x000fe4000ff3e0ff */
[----:B------:R-:W-:Y:S02]  /*22c0*/  UISETP.NE.AND UP0, UPT, UR29, 0x14, UPT ;  /* 0x000000141d00788c */ /* 0x000fe4000bf05270 */
[----:B------:R-:W-:Y:S02]  /*22d0*/  USHF.L.U32 UR34, UR4, 0x6, URZ ;  /* 0x0000000604227899 */ /* 0x000fe400080006ff */
[----:B------:R-:W-:Y:S02]  /*22e0*/  USEL UR7, URZ, 0x1, UP0 ;  /* 0x00000001ff077887 */ /* 0x000fe40008000000 */
[----:B------:R-:W-:-:S02]  /*22f0*/  USEL UR29, UR29, URZ, UP0 ;  /* 0x000000ff1d1d7287 */ /* 0x000fc40008000000 */
[----:B------:R-:W-:Y:S02]  /*2300*/  UIADD3 UR44, UP0, UPT, UR22, 0x180, URZ ;  /* 0x00000180162c7890 */ /* 0x000fe4000ff1e0ff */
[----:B------:R-:W-:Y:S01]  /*2310*/  ULEA UR5, UR29, UR17, 0x3 ;  /* 0x000000111d057291 */ /* 0x000fe2000f8e18ff */
[----:B------:R-:W-:Y:S01]  /*2320*/  LOP3.LUT R12, R12, UR7, RZ, 0x3c, !PT ;  /* 0x000000070c0c7c12 */ /* 0x000fe2000f8e3cff */
[----:B------:R-:W-:Y:S02]  /*2330*/  ULOP3.LUT UR33, UR33, 0xfefffff8, URZ, 0xc0, !UPT ;  /* 0xfefffff821217892 */ /* 0x000fe4000f8ec0ff */
[----:B------:R-:W-:Y:S01]  /*2340*/  ULEA UR32, UR50, UR40, 0xd ;  /* 0x0000002832207291 */ /* 0x000fe2000f8e68ff */
[----:B-1----:R-:W-:Y:S01]  /*2350*/  SHF.L.U32 R0, R12, 0x1f, RZ ;  /* 0x0000001f0c007819 */ /* 0x002fe200000006ff */
[----:B------:R-:W-:Y:S02]  /*2360*/  UPRMT UR7, URZ, 0x5410, UR14 ;  /* 0x00005410ff077896 */ /* 0x000fe4000800000e */
[----:B------:R-:W-:Y:S01]  /*2370*/  UIADD3.X UR47, UPT, UPT, URZ, UR23, URZ, UP1, !UPT ;  /* 0x00000017ff2f7290 */ /* 0x000fe20008ffe4ff */
[----:B------:R3:W4:Y:S01]  /*2380*/  SYNCS.PHASECHK.TRANS64.TRYWAIT P0, [UR5+0xa0], R0 ;  /* 0x0000a000ff0075a7 */ /* 0x0007220008001105 */
[----:B------:R-:W-:-:S02]  /*2390*/  ULEA UR8, UR50, UR39, 0xb ;  /* 0x0000002732087291 */ /* 0x000fc4000f8e58ff */
[----:B------:R-:W-:Y:S02]  /*23a0*/  UPRMT UR5, URZ, 0x5410, UR13 ;  /* 0x00005410ff057896 */ /* 0x000fe4000800000d */
[----:B------:R-:W-:Y:S01]  /*23b0*/  UIADD3.X UR45, UPT, UPT, URZ, UR23, URZ, UP0, !UPT ;  /* 0x00000017ff2d7290 */ /* 0x000fe200087fe4ff */
[----:B------:R-:W-:Y:S01]  /*23c0*/  UMOV UR42, 0x0 ;  /* 0x00000000002a7882 */ /* 0x000fe20000000000 */
[----:B------:R-:W-:Y:S01]  /*23d0*/  UMOV UR43, 0x10000000 ;  /* 0x10000000002b7882 */ /* 0x000fe20000000000 */
[----:B------:R-:W-:Y:S01]  /*23e0*/  UMOV UR12, UR36 ;  /* 0x00000024000c7c82 */ /* 0x000fe20008000000 */
[----:B------:R-:W-:Y:S01]  /*23f0*/  UMOV UR9, UR33 ;  /* 0x0000002100097c82 */ /* 0x000fe20008000000 */
[----:B------:R-:W-:Y:S01]  /*2400*/  UMOV UR10, UR34 ;  /* 0x00000022000a7c82 */ /* 0x000fe20008000000 */
[----:B------:R3:W-:Y:S01]  /*2410*/  UTMALDG.3D.MULTICAST.2CTA [UR32], [UR46], UR7, desc[UR42] ;  /* 0x00002a202e0073b4 */ /* 0x0007e20008211807 */
[----:B------:R-:W-:Y:S01]  /*2420*/  UIADD3 UR4, UPT, UPT, UR4, 0x1, URZ ;  /* 0x0000000104047890 */ /* 0x000fe2000fffe0ff */
[----:B------:R-:W-:-:S03]  /*2430*/  UMOV UR50, UR29 ;  /* 0x0000001d00327c82 */ /* 0x000fc60008000000 */
[----:B------:R-:W-:Y:S01]  /*2440*/  UISETP.NE.AND UP0, UPT, UR4, UR6, UPT ;  /* 0x000000060400728c */ /* 0x000fe2000bf05270 */
[----:B------:R3:W-:Y:S08]  /*2450*/  UTMALDG.3D.MULTICAST.2CTA [UR8], [UR44], UR5, desc[UR42] ;  /* 0x00002a082c0073b4 */ /* 0x0007f00008211805 */
[----:B---3--:R-:W-:Y:S05]  /*2460*/  BRA.U UP0, `(.L_x_39) ;  /* 0xfffffffd00507547 */ /* 0x008fea000b83ffff */
.L_x_33:
[C---:B------:R-:W-:Y:S01]  /*2470*/  LEA R3, R11.reuse, UR17, 0x3 ;  /* 0x000000110b037c11 */ /* 0x040fe2000f8e18ff */
[----:B------:R-:W-:Y:S01]  /*2480*/  NOP ;  /* 0x0000000000007918 */ /* 0x000fe20000000000 */
[----:B-1----:R-:W-:Y:S02]  /*2490*/  SHF.L.U32 R0, R10, 0x1f, RZ ;  /* 0x0000001f0a007819 */ /* 0x002fe400000006ff */
[----:B------:R-:W-:Y:S02]  /*24a0*/  LEA R4, R11, UR17, 0x4 ;  /* 0x000000110b047c11 */ /* 0x000fe4000f8e20ff */
[----:B--2-4-:R-:W1:Y:S02]  /*24b0*/  SYNCS.PHASECHK.TRANS64.TRYWAIT P0, [R3+URZ+0x160], R0 ;  /* 0x00016000030075a7 */ /* 0x014e6400080011ff */
[----:B-1----:R-:W-:Y:S05]  /*24c0*/  @!P0 BRA `(.L_x_40) ;  /* 0x0000005800e08947 */ /* 0x002fea0003800000 */
.L_x_133:
[----:B------:R-:W2:Y:S01]  /*24d0*/  LDS.128 R4, [R4+0x1f0] ;  /* 0x0001f00004047984 */ /* 0x000ea20000000c00 */
[----:B------:R-:W-:Y:S01]  /*24e0*/  UISETP.GE.AND UP0, UPT, UR37, 0x1, UPT ;  /* 0x000000012500788c */ /* 0x000fe2000bf06270 */
[----:B------:R-:W-:Y:S01]  /*24f0*/  @!PT LDS RZ, [RZ] ;  /* 0x00000000fffff984 */ /* 0x000fe20000000800 */
[----:B------:R-:W-:Y:S01]  /*2500*/  @!PT LDS RZ, [RZ] ;  /* 0x00000000fffff984 */ /* 0x000fe20000000800 */
[----:B------:R-:W-:Y:S01]  /*2510*/  @!PT LDS RZ, [RZ] ;  /* 0x00000000fffff984 */ /* 0x000fe20000000800 */
[----:B------:R-:W-:Y:S01]  /*2520*/  @!PT LDS RZ, [RZ] ;  /* 0x00000000fffff984 */ /* 0x000fe20000000800 */
[----:B------:R3:W-:Y:S06]  /*2530*/  MEMBAR.ALL.CTA ;  /* 0x0000000000007992 */ /* 0x0007ec0000008000 */
[----:B---3--:R-:W3:Y:S01]  /*2540*/  FENCE.VIEW.ASYNC.S ;  /* 0x00000000000073c6 */ /* 0x008ee20000000000 */
[----:B--2---:R-:W-:-:S13]  /*2550*/  LOP3.LUT P0, RZ, R6, 0x1, RZ, 0xc0, !PT ;  /* 0x0000000106ff7812 */ /* 0x004fda000780c0ff */
[----:B---3--:R-:W-:Y:S01]  /*2560*/  VOTEU.ANY UP1, P0 ;  /* 0x0000000000ff7886 */ /* 0x008fe20000020100 */
[----:B------:R-:W-:-:S13]  /*2570*/  PLOP3.LUT P0, PT, PT, PT, UP1, 0x80, 0x8 ;  /* 0x000000000008781c */ /* 0x000fda0003f0f018 */
[----:B-1----:R-:W-:Y:S02]  /*2580*/  @P0 LOP3.LUT R0, R5, 0xffff, RZ, 0xc0, !PT ;  /* 0x0000ffff05000812 */ /* 0x002fe400078ec0ff */
[----:B------:R-:W-:Y:S02]  /*2590*/  @P0 MOV R2, R4 ;  /* 0x0000000400020202 */ /* 0x000fe40000000f00 */
[----:B------:R-:W-:Y:S01]  /*25a0*/  @P0 R2UR UR5, R0 ;  /* 0x00000000000502ca */ /* 0x000fe200000e0000 */
[----:B------:R-:W-:Y:S01]  /*25b0*/  VIADD R0, R3, 0x170 ;  /* 0x0000017003007836 */ /* 0x000fe20000000000 */
[----:B------:R-:W-:Y:S02]  /*25c0*/  @P0 SHF.R.U32.HI R4, RZ, 0x10, R5 ;  /* 0x00000010ff040819 */ /* 0x000fe40000011605 */
[----:B------:R-:W-:Y:S02]  /*25d0*/  @P0 R2UR UR6, R2 ;  /* 0x00000000020602ca */ /* 0x000fe400000e0000 */
[----:B------:R-:W-:-:S02]  /*25e0*/  PRMT R0, RZ, 0x654, R0 ;  /* 0x00000654ff007816 */ /* 0x000fc40000000000 */
[----:B------:R-:W-:Y:S02]  /*25f0*/  @P0 R2UR UR4, R4 ;  /* 0x00000000040402ca */ /* 0x000fe400000e0000 */
[----:B------:R1:W-:Y:S03]  /*2600*/  SYNCS.ARRIVE.TRANS64.RED.A1T0 RZ, [R0+URZ], RZ ;  /* 0x000000ff00ff79a7 */ /* 0x0003e600081004ff */
[----:B------:R-:W-:-:S04]  /*2610*/  @UP1 UMOV UR27, UR5 ;  /* 0x00000005001b1c82 */ /* 0x000fc80008000000 */
[----:B------:R-:W-:-:S04]  /*2620*/  @UP1 UMOV UR28, UR6 ;  /* 0x00000006001c1c82 */ /* 0x000fc80008000000 */
[----:B------:R-:W-:Y:S01]  /*2630*/  @UP1 UMOV UR36, UR4 ;  /* 0x0000000400241c82 */ /* 0x000fe20008000000 */
[----:B------:R-:W-:Y:S05]  /*2640*/  BRA.U !UP0, `(.L_x_41) ;  /* 0x0000000108b87547 */ /* 0x000fea000b800000 */
[----:B------:R-:W2:Y:S01]  /*2650*/  LDCU.128 UR4, c[0x0][0xb10] ;  /* 0x00016200ff0477ac */ /* 0x000ea20008000c00 */
[----:B------:R-:W3:Y:S01]  /*2660*/  LDCU UR10, c[0x0][0xb20] ;  /* 0x00016400ff0a77ac */ /* 0x000ee20008000800 */
[----:B------:R-:W4:Y:S01]  /*2670*/  LDCU UR11, c[0x0][0xb0c] ;  /* 0x00016180ff0b77ac */ /* 0x000f220008000800 */
[----:B------:R-:W1:Y:S01]  /*2680*/  LDCU.64 UR8, c[0x0][0xb28] ;  /* 0x00016500ff0877ac */ /* 0x000e620008000a00 */
[----:B------:R-:W-:Y:S02]  /*2690*/  UISETP.NE.AND UP3, UPT, UR37, 0x1, UPT ;  /* 0x000000012500788c */ /* 0x000fe4000bf65270 */
[----:B--2---:R-:W-:Y:S02]  /*26a0*/  UIMAD.WIDE.U32 UR42, UR18, UR7, URZ ;  /* 0x00000007122a72a5 */ /* 0x004fe4000f8e00ff */
[----:B------:R-:W-:Y:S02]  /*26b0*/  UIMAD.WIDE.U32 UR32, UR27, UR7, URZ ;  /* 0x000000071b2072a5 */ /* 0x000fe4000f8e00ff */
[----:B------:R-:W-:-:S02]  /*26c0*/  UIMAD.WIDE.U32 UR34, UR19, UR4, URZ ;  /* 0x00000004132272a5 */ /* 0x000fc4000f8e00ff */
[----:B------:R-:W-:Y:S01]  /*26d0*/  UISETP.NE.AND UP0, UPT, UR6, 0x1, UPT ;  /* 0x000000010600788c */ /* 0x000fe2000bf05270 */
[----:B------:R-:W-:Y:S01]  /*26e0*/  UMOV UR7, UR43 ;  /* 0x0000002b00077c82 */ /* 0x000fe20008000000 */
[----:B----4-:R-:W-:Y:S02]  /*26f0*/  UISETP.NE.AND UP2, UPT, UR11, 0x1, UPT ;  /* 0x000000010b00788c */ /* 0x010fe4000bf45270 */
[----:B---3--:R-:W-:Y:S02]  /*2700*/  USHF.R.U32.HI UR7, URZ, UR10, UR7 ;  /* 0x0000000aff077299 */ /* 0x008fe40008011607 */
[----:B------:R-:W-:Y:S02]  /*2710*/  USHF.R.U32.HI UR12, URZ, UR5, UR35 ;  /* 0x00000005ff0c7299 */ /* 0x000fe40008011623 */
[----:B------:R-:W-:Y:S02]  /*2720*/  USEL UR7, UR18, UR7, !UP0 ;  /* 0x0000000712077287 */ /* 0x000fe4000c000000 */
[----:B------:R-:W-:-:S02]  /*2730*/  USEL UR12, UR19, UR12, !UP2 ;  /* 0x0000000c130c7287 */ /* 0x000fc4000d000000 */
[----:B-1----:R-:W-:Y:S02]  /*2740*/  UIMAD.WIDE.U32 UR42, UR7, UR8, URZ ;  /* 0x00000008072a72a5 */ /* 0x002fe4000f8e00ff */
        /* <DEDUP_REMOVED lines=30> */
.L_x_41:
[----:B------:R-:W2:Y:S02]  /*2930*/  LDCU UR4, c[0x0][0xb30] ;  /* 0x00016600ff0477ac */ /* 0x000ea40008000800 */
[----:B--2---:R-:W-:-:S09]  /*2940*/  UISETP.NE.AND UP0, UPT, UR4, 0x1, UPT ;  /* 0x000000010400788c */ /* 0x004fd2000bf05270 */
        /* <DEDUP_REMOVED lines=13> */
[----:B------:R-:W-:Y:S02]  /*2a20*/  UIADD3 UR4, UPT, UPT, UR5, -UR8, URZ ;  /* 0x8000000805047290 */ /* 0x000fe4000fffe0ff */
[----:B------:R-:W-:Y:S02]  /*2a30*/  UIADD3 UR5, UPT, UPT, -UR5, UR8, URZ ;  /* 0x0000000805057290 */ /* 0x000fe4000fffe1ff */
[----:B------:R-:W-:Y:S02]  /*2a40*/  UIMAD UR27, UR4, UR6, UR27 ;  /* 0x00000006041b72a4 */ /* 0x000fe4000f8e021b */
[----:B------:R-:W-:-:S12]  /*2a50*/  UIMAD UR28, UR5, UR9, UR28 ;  /* 0x00000009051c72a4 */ /* 0x000fd8000f8e021c */
.L_x_42:
[----:B------:R-:W-:Y:S01]  /*2a60*/  VIADD R11, R11, 0x1 ;  /* 0x000000010b0b7836 */ /* 0x000fe20000000000 */
[----:B------:R-:W-:Y:S01]  /*2a70*/  PLOP3.LUT P1, PT, PT, PT, PT, 0x80, 0x8 ;  /* 0x000000000008781c */ /* 0x000fe20003f2f070 */
[----:B------:R-:W-:Y:S02]  /*2a80*/  UIADD3 UR50, UPT, UPT, UR28, UR49, URZ ;  /* 0x000000311c327290 */ /* 0x000fe4000fffe0ff */
[----:B------:R-:W-:Y:S01]  /*2a90*/  UIADD3 UR51, UPT, UPT, UR27, UR48, URZ ;  /* 0x000000301b337290 */ /* 0x000fe2000fffe0ff */
[----:B------:R-:W-:-:S04]  /*2aa0*/  ISETP.NE.AND P0, PT, R11, 0x2, PT ;  /* 0x000000020b00780c */ /* 0x000fc80003f05270 */
[----:B-1----:R-:W-:Y:S02]  /*2ab0*/  SEL R0, RZ, 0x1, P0 ;  /* 0x00000001ff007807 */ /* 0x002fe40000000000 */
[----:B------:R-:W-:Y:S02]  /*2ac0*/  SEL R11, R11, RZ, P0 ;  /* 0x000000ff0b0b7207 */ /* 0x000fe40000000000 */
[----:B------:R-:W-:Y:S01]  /*2ad0*/  LOP3.LUT R10, R10, R0, RZ, 0x3c, !PT ;  /* 0x000000000a0a7212 */ /* 0x000fe200078e3cff */
[----:B------:R-:W-:Y:S06]  /*2ae0*/  BRA.U UP1, `(.L_x_43) ;  /* 0xfffffff1016c7547 */ /* 0x000fec000b83ffff */
[----:B------:R-:W-:Y:S01]  /*2af0*/  UIADD3 UR17, UPT, UPT, UR17, 0xa0, URZ ;  /* 0x000000a011117890 */ /* 0x000fe2000fffe0ff */
[----:B------:R-:W-:-:S03]  /*2b00*/  SHF.L.U32 R2, R12, 0x1f, RZ ;  /* 0x0000001f0c027819 */ /* 0x000fc600000006ff */
[----:B------:R-:W-:-:S09]  /*2b10*/  ULEA UR4, UR29, UR17, 0x3 ;  /* 0x000000111d047291 */ /* 0x000fd2000f8e18ff */
[----:B------:R-:W1:Y:S02]  /*2b20*/  SYNCS.PHASECHK.TRANS64.TRYWAIT P0, [UR4], R2 ;  /* 0x00000002ff0075a7 */ /* 0x000e640008001104 */
[----:B-1----:R-:W-:Y:S05]  /*2b30*/  @!P0 BRA `(.L_x_44) ;  /* 0x0000005400588947 */ /* 0x002fea0003800000 */
.L_x_135:
[----:B------:R-:W-:-:S04]  /*2b40*/  UIADD3 UR5, UPT, UPT, UR29, 0x1, URZ ;  /* 0x000000011d057890 */ /* 0x000fc8000fffe0ff */
[----:B------:R-:W-:-:S04]  /*2b50*/  UISETP.NE.AND UP0, UPT, UR5, 0x14, UPT ;  /* 0x000000140500788c */ /* 0x000fc8000bf05270 */
[----:B------:R-:W-:Y:S02]  /*2b60*/  USEL UR6, URZ, 0x1, UP0 ;  /* 0x00000001ff067887 */ /* 0x000fe40008000000 */
[----:B------:R-:W-:-:S04]  /*2b70*/  USEL UR5, UR5, URZ, UP0 ;  /* 0x000000ff05057287 */ /* 0x000fc80008000000 */
[----:B------:R-:W-:Y:S01]  /*2b80*/  ULEA UR4, UR5, UR17, 0x3 ;  /* 0x0000001105047291 */ /* 0x000fe2000f8e18ff */
[----:B-1----:R-:W-:-:S04]  /*2b90*/  LOP3.LUT R2, R12, UR6, RZ, 0x3c, !PT ;  /* 0x000000060c027c12 */ /* 0x002fc8000f8e3cff */
[----:B------:R-:W-:-:S04]  /*2ba0*/  SHF.L.U32 R3, R2, 0x1f, RZ ;  /* 0x0000001f02037819 */ /* 0x000fc800000006ff */
[----:B------:R-:W1:Y:S02]  /*2bb0*/  SYNCS.PHASECHK.TRANS64.TRYWAIT P0, [UR4], R3 ;  /* 0x00000003ff0075a7 */ /* 0x000e640008001104 */
[----:B-1----:R-:W-:Y:S05]  /*2bc0*/  @!P0 BRA `(.L_x_45) ;  /* 0x00000054004c8947 */ /* 0x002fea0003800000 */
.L_x_137:
[----:B------:R-:W-:-:S04]  /*2bd0*/  UIADD3 UR5, UPT, UPT, UR5, 0x1, URZ ;  /* 0x0000000105057890 */ /* 0x000fc8000fffe0ff */
[----:B------:R-:W-:-:S04]  /*2be0*/  UISETP.NE.AND UP0, UPT, UR5, 0x14, UPT ;  /* 0x000000140500788c */ /* 0x000fc8000bf05270 */
[----:B------:R-:W-:Y:S02]  /*2bf0*/  USEL UR6, URZ, 0x1, UP0 ;  /* 0x00000001ff067887 */ /* 0x000fe40008000000 */
[----:B------:R-:W-:-:S04]  /*2c00*/  USEL UR5, UR5, URZ, UP0 ;  /* 0x000000ff05057287 */ /* 0x000fc80008000000 */
[----:B------:R-:W-:Y:S01]  /*2c10*/  ULEA UR4, UR5, UR17, 0x3 ;  /* 0x0000001105047291 */ /* 0x000fe2000f8e18ff */
[----:B------:R-:W-:-:S04]  /*2c20*/  LOP3.LUT R2, R2, UR6, RZ, 0x3c, !PT ;  /* 0x0000000602027c12 */ /* 0x000fc8000f8e3cff */
[----:B-1----:R-:W-:-:S04]  /*2c30*/  SHF.L.U32 R3, R2, 0x1f, RZ ;  /* 0x0000001f02037819 */ /* 0x002fc800000006ff */
[----:B------:R-:W1:Y:S02]  /*2c40*/  SYNCS.PHASECHK.TRANS64.TRYWAIT P0, [UR4], R3 ;  /* 0x00000003ff0075a7 */ /* 0x000e640008001104 */
[----:B-1----:R-:W-:Y:S05]  /*2c50*/  @!P0 BRA `(.L_x_46) ;  /* 0x0000005400408947 */ /* 0x002fea0003800000 */
.L_x_139:
        /* <DEDUP_REMOVED lines=9> */
.L_x_141:
        /* <DEDUP_REMOVED lines=9> */
.L_x_143:
        /* <DEDUP_REMOVED lines=9> */
.L_x_145:
        /* <DEDUP_REMOVED lines=9> */
.L_x_147:
        /* <DEDUP_REMOVED lines=9> */
.L_x_149:
        /* <DEDUP_REMOVED lines=9> */
.L_x_151:
        /* <DEDUP_REMOVED lines=9> */
.L_x_153:
        /* <DEDUP_REMOVED lines=9> */
.L_x_155:
        /* <DEDUP_REMOVED lines=9> */
.L_x_157:
        /* <DEDUP_REMOVED lines=9> */
.L_x_159:
        /* <DEDUP_REMOVED lines=9> */
.L_x_161:
        /* <DEDUP_REMOVED lines=9> */
.L_x_163:
        /* <DEDUP_REMOVED lines=9> */
.L_x_165:
        /* <DEDUP_REMOVED lines=9> */
.L_x_167:
        /* <DEDUP_REMOVED lines=9> */
.L_x_169:
        /* <DEDUP_REMOVED lines=9> */
.L_x_171:
[----:B------:R-:W-:-:S04]  /*3560*/  UIADD3 UR5, UPT, UPT, UR5, 0x1, URZ ;  /* 0x0000000105057890 */ /* 0x000fc8000fffe0ff */
[----:B------:R-:W-:-:S04]  /*3570*/  UISETP.NE.AND UP0, UPT, UR5, 0x14, UPT ;  /* 0x000000140500788c */ /* 0x000fc8000bf05270 */
[----:B------:R-:W-:Y:S02]  /*3580*/  USEL UR4, URZ, 0x1, UP0 ;  /* 0x00000001ff047887 */ /* 0x000fe40008000000 */
[----:B------:R-:W-:-:S04]  /*3590*/  USEL UR5, UR5, URZ, UP0 ;  /* 0x000000ff05057287 */ /* 0x000fc80008000000 */
[----:B------:R-:W-:Y:S01]  /*35a0*/  ULEA UR5, UR5, UR17, 0x3 ;  /* 0x0000001105057291 */ /* 0x000fe2000f8e18ff */
[----:B------:R-:W-:-:S04]  /*35b0*/  LOP3.LUT R2, R2, UR4, RZ, 0x3c, !PT ;  /* 0x0000000402027c12 */ /* 0x000fc8000f8e3cff */
[----:B------:R-:W-:Y:S01]  /*35c0*/  SHF.L.U32 R2, R2, 0x1f, RZ ;  /* 0x0000001f02027819 */ /* 0x000fe200000006ff */
[----:B-1----:R-:W-:-:S07]  /*35d0*/  IMAD.U32 R0, RZ, RZ, UR5 ;  /* 0x00000005ff007e24 */ /* 0x002fce000f8e00ff */
.L_x_63:
[----:B-1----:R1:W2:Y:S02]  /*35e0*/  SYNCS.PHASECHK.TRANS64.TRYWAIT P0, [R0+URZ], R2 ;  /* 0x00000002000075a7 */ /* 0x0022a400080011ff */
[----:B--2---:R-:W-:Y:S05]  /*35f0*/  @!P0 NANOSLEEP.SYNCS 0x989680 ;  /* 0x009896800000895d */ /* 0x004fea0003900000 */
[----:B------:R-:W2:Y:S02]  /*3600*/  @!P0 SYNCS.PHASECHK.TRANS64 P0, [R0+URZ], R2 ;  /* 0x00000002000085a7 */ /* 0x000ea400080010ff */
[----:B--2---:R-:W-:Y:S05]  /*3610*/  @P0 EXIT ;  /* 0x000000000000094d */ /* 0x004fea0003800000 */
[----:B------:R-:W-:Y:S05]  /*3620*/  BRA `(.L_x_63) ;  /* 0xfffffffc00ec7947 */ /* 0x000fea000383ffff */
.L_x_23:
[----:B------:R-:W-:-:S04]  /*3630*/  UISETP.NE.AND UP0, UPT, UR54, URZ, UPT ;  /* 0x000000ff3600728c */ /* 0x000fc8000bf05270 */
[----:B------:R-:W-:-:S09]  /*3640*/  UISETP.NE.OR UP0, UPT, UR11, 0x1, UP0 ;  /* 0x000000010b00788c */ /* 0x000fd20008705670 */
[----:B------:R-:W-:Y:S05]  /*3650*/  BRA.U UP0, `(.L_x_64) ;  /* 0x0000000500487547 */ /* 0x000fea000b800000 */
[----:B------:R-:W-:Y:S01]  /*3660*/  ISETP.GE.U32.AND P2, PT, R0, 0x8, PT ;  /* 0x000000080000780c */ /* 0x000fe20003f46070 */
[----:B------:R-:W-:Y:S01]  /*3670*/  IMAD.MOV.U32 R12, RZ, RZ, 0x1 ;  /* 0x00000001ff0c7424 */ /* 0x000fe200078e00ff */
[----:B------:R-:W-:Y:S02]  /*3680*/  CS2R R10, SRZ ;  /* 0x00000000000a7805 */ /* 0x000fe4000001ff00 */
[----:B------:R-:W-:Y:S01]  /*3690*/  CS2R R8, SRZ ;  /* 0x0000000000087805 */ /* 0x000fe2000001ff00 */
[----:B------:R-:W-:Y:S01]  /*36a0*/  UMOV UR4, 0x400 ;  /* 0x0000040000047882 */ /* 0x000fe20000000000 */
[----:B------:R-:W-:Y:S01]  /*36b0*/  UMOV UR6, URZ ;  /* 0x000000ff00067c82 */ /* 0x000fe20008000000 */
[----:B------:R-:W-:-:S12]  /*36c0*/  ULEA UR54, UR54, UR4, 0x18 ;  /* 0x0000000436367291 */ /* 0x000fd8000f8ec0ff */
.L_x_68:
[----:B------:R-:W-:Y:S02]  /*36d0*/  LEA R2, R8, UR54, 0x3 ;  /* 0x0000003608027c11 */ /* 0x000fe4000f8e18ff */
[----:B------:R-:W-:-:S03]  /*36e0*/  SHF.L.U32 R4, R9, 0x1f, RZ ;  /* 0x0000001f09047819 */ /* 0x000fc600000006ff */
[----:B------:R-:W-:Y:S01]  /*36f0*/  VIADD R5, R2, 0x1d0 ;  /* 0x000001d002057836 */ /* 0x000fe20000000000 */
[----:B------:R-:W2:Y:S02]  /*3700*/  SYNCS.PHASECHK.TRANS64.TRYWAIT P0, [R2+URZ+0x1c0], R4 ;  /* 0x0001c004020075a7 */ /* 0x000ea400080011ff */
[----:B--2---:R-:W-:Y:S05]  /*3710*/  @!P0 BRA `(.L_x_65) ;  /* 0x0000005000288947 */ /* 0x004fea0003800000 */
.L_x_172:
[----:B------:R-:W-:Y:S01]  /*3720*/  ULEA UR5, UR6, UR54, 0x3 ;  /* 0x0000003606057291 */ /* 0x000fe2000f8e18ff */
[----:B--2---:R-:W-:Y:S01]  /*3730*/  PRMT R2, RZ, 0x654, R5 ;  /* 0x00000654ff027816 */ /* 0x004fe20000000005 */
[----:B------:R-:W-:Y:S01]  /*3740*/  @!P2 IMAD.MOV.U32 R4, RZ, RZ, 0x10 ;  /* 0x00000010ff04a424 */ /* 0x000fe200078e00ff */
[----:B------:R-:W-:Y:S01]  /*3750*/  SHF.L.U32 R5, R12, 0x1f, RZ ;  /* 0x0000001f0c057819 */ /* 0x000fe200000006ff */
[----:B------:R-:W-:Y:S01]  /*3760*/  UIADD3 UR4, UPT, UPT, UR5, 0x160, URZ ;  /* 0x0000016005047890 */ /* 0x000fe2000fffe0ff */
[----:B------:R2:W-:Y:S05]  /*3770*/  SYNCS.ARRIVE.TRANS64.RED.A1T0 RZ, [R2+URZ], RZ ;  /* 0x000000ff02ff79a7 */ /* 0x0005ea00081004ff */
[----:B------:R-:W-:Y:S01]  /*3780*/  IMAD.U32 R6, RZ, RZ, UR4 ;  /* 0x00000004ff067e24 */ /* 0x000fe2000f8e00ff */
[----:B------:R-:W3:Y:S04]  /*3790*/  SYNCS.PHASECHK.TRANS64.TRYWAIT P0, [UR5+0x170], R5 ;  /* 0x00017005ff0075a7 */ /* 0x000ee80008001105 */
[----:B------:R-:W-:Y:S01]  /*37a0*/  PRMT R6, R0, 0x654, R6 ;  /* 0x0000065400067816 */ /* 0x000fe20000000006 */
[----:B--23--:R-:W-:Y:S06]  /*37b0*/  @!P0 BRA `(.L_x_66) ;  /* 0x0000005000148947 */ /* 0x00cfec0003800000 */
.L_x_174:
[----:B------:R-:W-:Y:S01]  /*37c0*/  ULEA UR4, UR6, UR54, 0x4 ;  /* 0x0000003606047291 */ /* 0x000fe2000f8e20ff */
[----:B------:R-:W-:Y:S01]  /*37d0*/  SEL R3, R6, R3, !P2 ;  /* 0x0000000306037207 */ /* 0x000fe20005000000 */
[----:B------:R-:W-:Y:S01]  /*37e0*/  UIADD3 UR5, UPT, UPT, UR5, 0x160, URZ ;  /* 0x0000016005057890 */ /* 0x000fe2000fffe0ff */
[----:B--2---:R-:W-:Y:S01]  /*37f0*/  LEA R2, R11, UR54, 0x3 ;  /* 0x000000360b027c11 */ /* 0x004fe2000f8e18ff */
[----:B------:R-:W-:Y:S01]  /*3800*/  UIADD3 UR4, UPT, UPT, UR4, 0x1f0, URZ ;  /* 0x000001f004047890 */ /* 0x000fe2000fffe0ff */
[----:B------:R2:W-:Y:S01]  /*3810*/  @!P2 SYNCS.ARRIVE.TRANS64.RED RZ, [R3+URZ], R4 ;  /* 0x0000000403ffa9a7 */ /* 0x0005e200080004ff */
[----:B------:R-:W-:Y:S01]  /*3820*/  UIADD3 UR6, UPT, UPT, UR6, 0x1, URZ ;  /* 0x0000000106067890 */ /* 0x000fe2000fffe0ff */
[----:B------:R-:W-:-:S03]  /*3830*/  VIADD R8, R8, 0x1 ;  /* 0x0000000108087836 */ /* 0x000fc60000000000 */
[----:B------:R-:W-:Y:S02]  /*3840*/  UISETP.NE.AND UP0, UPT, UR6, 0x2, UPT ;  /* 0x000000020600788c */ /* 0x000fe4000bf05270 */
[----:B------:R-:W-:Y:S01]  /*3850*/  ISETP.NE.AND P0, PT, R8, 0x2, PT ;  /* 0x000000020800780c */ /* 0x000fe20003f05270 */
[----:B------:R-:W-:Y:S06]  /*3860*/  UGETNEXTWORKID.BROADCAST [UR4], [UR5] ;  /* 0x00000000040073ca */ /* 0x000fec0008000100 */
[----:B------:R-:W-:Y:S02]  /*3870*/  USEL UR4, URZ, 0x1, UP0 ;  /* 0x00000001ff047887 */ /* 0x000fe40008000000 */
[----:B------:R-:W-:-:S04]  /*3880*/  USEL UR6, UR6, URZ, UP0 ;  /* 0x000000ff06067287 */ /* 0x000fc80008000000 */
[----:B------:R-:W-:Y:S02]  /*3890*/  LOP3.LUT R12, R12, UR4, RZ, 0x3c, !PT ;  /* 0x000000040c0c7c12 */ /* 0x000fe4000f8e3cff */
[----:B--2---:R-:W-:-:S04]  /*38a0*/  SHF.L.U32 R4, R10, 0x1f, RZ ;  /* 0x0000001f0a047819 */ /* 0x004fc800000006ff */
[----:B------:R-:W2:Y:S02]  /*38b0*/  SYNCS.PHASECHK.TRANS64.TRYWAIT P1, [R2+URZ+0x160], R4 ;  /* 0x00016004020075a7 */ /* 0x000ea400080211ff */
[----:B--2---:R-:W-:Y:S05]  /*38c0*/  @!P1 BRA `(.L_x_67) ;  /* 0x0000004c00e89947 */ /* 0x004fea0003800000 */
.L_x_175:
[C---:B--2---:R-:W-:Y:S01]  /*38d0*/  LEA R4, R11.reuse, UR54, 0x4 ;  /* 0x000000360b047c11 */ /* 0x044fe2000f8e20ff */
[----:B------:R-:W-:Y:S01]  /*38e0*/  VIADD R2, R2, 0x170 ;  /* 0x0000017002027836 */ /* 0x000fe20000000000 */
[----:B------:R-:W-:Y:S01]  /*38f0*/  SEL R8, R8, RZ, P0 ;  /* 0x000000ff08087207 */ /* 0x000fe20000000000 */
[----:B------:R-:W-:-:S03]  /*3900*/  VIADD R11, R11, 0x1 ;  /* 0x000000010b0b7836 */ /* 0x000fc60000000000 */
[----:B------:R-:W2:Y:S01]  /*3910*/  LDS.128 R4, [R4+0x1f0] ;  /* 0x0001f00004047984 */ /* 0x000ea20000000c00 */
[----:B------:R-:W-:Y:S02]  /*3920*/  PRMT R2, RZ, 0x654, R2 ;  /* 0x00000654ff027816 */ /* 0x000fe40000000002 */
[C---:B------:R-:W-:Y:S01]  /*3930*/  ISETP.NE.AND P1, PT, R11.reuse, 0x2, PT ;  /* 0x000000020b00780c */ /* 0x040fe20003f25270 */
[----:B------:R-:W-:Y:S01]  /*3940*/  @!PT LDS RZ, [RZ] ;  /* 0x00000000fffff984 */ /* 0x000fe20000000800 */
[----:B------:R-:W-:Y:S01]  /*3950*/  @!PT LDS RZ, [RZ] ;  /* 0x00000000fffff984 */ /* 0x000fe20000000800 */
[----:B------:R-:W-:Y:S01]  /*3960*/  @!PT LDS RZ, [RZ] ;  /* 0x00000000fffff984 */ /* 0x000fe20000000800 */
[----:B------:R-:W-:Y:S01]  /*3970*/  @!PT LDS RZ, [RZ] ;  /* 0x00000000fffff984 */ /* 0x000fe20000000800 */
[----:B------:R3:W-:Y:S06]  /*3980*/  MEMBAR.ALL.CTA ;  /* 0x0000000000007992 */ /* 0x0007ec0000008000 */
[----:B---3--:R-:W3:Y:S01]  /*3990*/  FENCE.VIEW.ASYNC.S ;  /* 0x00000000000073c6 */ /* 0x008ee20000000000 */
[----:B------:R-:W-:Y:S01]  /*39a0*/  SEL R11, R11, RZ, P1 ;  /* 0x000000ff0b0b7207 */ /* 0x000fe20000800000 */
[----:B---3--:R3:W-:Y:S01]  /*39b0*/  SYNCS.ARRIVE.TRANS64.RED.A1T0 RZ, [R2+URZ], RZ ;  /* 0x000000ff02ff79a7 */ /* 0x0087e200081004ff */
[----:B--2---:R-:W-:-:S02]  /*39c0*/  LOP3.LUT P3, RZ, R6, 0x1, RZ, 0xc0, !PT ;  /* 0x0000000106ff7812 */ /* 0x004fc4000786c0ff */
[----:B------:R-:W-:-:S04]  /*39d0*/  SEL R4, RZ, 0x1, P1 ;  /* 0x00000001ff047807 */ /* 0x000fc80000800000 */
[----:B------:R-:W-:Y:S02]  /*39e0*/  LOP3.LUT R10, R10, R4, RZ, 0x3c, !PT ;  /* 0x000000040a0a7212 */ /* 0x000fe400078e3cff */
[----:B---3--:R-:W-:-:S04]  /*39f0*/  SEL R2, RZ, 0x1, P0 ;  /* 0x00000001ff027807 */ /* 0x008fc80000000000 */
[----:B------:R-:W-:Y:S01]  /*3a00*/  LOP3.LUT R9, R9, R2, RZ, 0x3c, !PT ;  /* 0x0000000209097212 */ /* 0x000fe200078e3cff */
[----:B------:R-:W-:Y:S06]  /*3a10*/  @P3 BRA `(.L_x_68) ;  /* 0xfffffffc002c3947 */ /* 0x000fec000383ffff */
[----:B------:R-:W-:Y:S01]  /*3a20*/  ULEA UR5, UR6, UR54, 0x3 ;  /* 0x0000003606057291 */ /* 0x000fe2000f8e18ff */
[----:B------:R-:W-:-:S08]  /*3a30*/  SHF.L.U32 R2, R12, 0x1f, RZ ;  /* 0x0000001f0c027819 */ /* 0x000fd000000006ff */
[----:B------:R-:W2:Y:S02]  /*3a40*/  SYNCS.PHASECHK.TRANS64 P0, [UR5+0x170], R2 ;  /* 0x00017002ff0075a7 */ /* 0x000ea40008001005 */
[----:B--2---:R-:W-:Y:S05]  /*3a50*/  @P0 BRA `(.L_x_69) ;  /* 0x0000000000080947 */ /* 0x004fea0003800000 */
[----:B------:R-:W2:Y:S02]  /*3a60*/  SYNCS.PHASECHK.TRANS64.TRYWAIT P0, [UR5+0x170], R2 ;  /* 0x00017002ff0075a7 */ /* 0x000ea40008001105 */
[----:B--2---:R-:W-:Y:S05]  /*3a70*/  @!P0 BRA `(.L_x_70) ;  /* 0x0000004c00908947 */ /* 0x004fea0003800000 */
.L_x_69:
[----:B------:R-:W-:-:S04]  /*3a80*/  UIADD3 UR4, UPT, UPT, UR6, 0x1, URZ ;  /* 0x0000000106047890 */ /* 0x000fc8000fffe0ff */
[----:B------:R-:W-:-:S04]  /*3a90*/  UISETP.NE.AND UP0, UPT, UR4, 0x2, UPT ;  /* 0x000000020400788c */ /* 0x000fc8000bf05270 */
[----:B------:R-:W-:Y:S02]  /*3aa0*/  USEL UR7, URZ, 0x1, UP0 ;  /* 0x00000001ff077887 */ /* 0x000fe40008000000 */
[----:B------:R-:W-:-:S04]  /*3ab0*/  USEL UR4, UR4, URZ, UP0 ;  /* 0x000000ff04047287 */ /* 0x000fc80008000000 */
[----:B------:R-:W-:Y:S01]  /*3ac0*/  ULEA UR4, UR4, UR54, 0x3 ;  /* 0x0000003604047291 */ /* 0x000fe2000f8e18ff */
[----:B--2---:R-:W-:-:S04]  /*3ad0*/  LOP3.LUT R2, R12, UR7, RZ, 0x3c, !PT ;  /* 0x000000070c027c12 */ /* 0x004fc8000f8e3cff */
[----:B------:R-:W-:-:S04]  /*3ae0*/  SHF.L.U32 R0, R2, 0x1f, RZ ;  /* 0x0000001f02007819 */ /* 0x000fc800000006ff */
[----:B------:R-:W2:Y:S02]  /*3af0*/  SYNCS.PHASECHK.TRANS64 P0, [UR4+0x170], R0 ;  /* 0x00017000ff0075a7 */ /* 0x000ea40008001004 */
[----:B-12---:R-:W-:Y:S05]  /*3b00*/  @P0 EXIT ;  /* 0x000000000000094d */ /* 0x006fea0003800000 */
[----:B------:R-:W-:Y:S02]  /*3b10*/  SHF.L.U32 R2, R2, 0x1f, RZ ;  /* 0x0000001f02027819 */ /* 0x000fe400000006ff */
[----:B------:R-:W-:-:S07]  /*3b20*/  MOV R0, UR4 ;  /* 0x0000000400007c02 */ /* 0x000fce0008000f00 */
.L_x_71:
[----:B-1----:R1:W2:Y:S02]  /*3b30*/  SYNCS.PHASECHK.TRANS64.TRYWAIT P0, [R0+URZ+0x170], R2 ;  /* 0x00017002000075a7 */ /* 0x0022a400080011ff */
[----:B--2---:R-:W-:Y:S05]  /*3b40*/  @!P0 NANOSLEEP.SYNCS 0x989680 ;  /* 0x009896800000895d */ /* 0x004fea0003900000 */
[----:B------:R-:W2:Y:S02]  /*3b50*/  @!P0 SYNCS.PHASECHK.TRANS64 P0, [R0+URZ+0x170], R2 ;  /* 0x00017002000085a7 */ /* 0x000ea400080010ff */
[----:B--2---:R-:W-:Y:S05]  /*3b60*/  @P0 EXIT ;  /* 0x000000000000094d */ /* 0x004fea0003800000 */
[----:B------:R-:W-:Y:S05]  /*3b70*/  BRA `(.L_x_71) ;  /* 0xfffffffc00ec7947 */ /* 0x000fea000383ffff */
.L_x_64:
[----:B------:R-:W-:Y:S05]  /*3b80*/  BRA.U UP6, `(.L_x_72) ;  /* 0x0000001106a07547 */ /* 0x000fea000b800000 */
[----:B------:R-:W-:Y:S01]  /*3b90*/  UMOV UR4, 0x40 ;  /* 0x0000004000047882 */ /* 0x000fe20000000000 */
[----:B------:R-:W-:Y:S01]  /*3ba0*/  NOP ;  /* 0x0000000000007918 */ /* 0x000fe20000000000 */
[----:B------:R-:W-:Y:S01]  /*3bb0*/  ULEA UR4, UR54, UR4, 0x18 ;  /* 0x0000000436047291 */ /* 0x000fe2000f8ec0ff */
[----:B------:R-:W-:Y:S02]  /*3bc0*/  UMOV UR5, 0x400 ;  /* 0x0000040000057882 */ /* 0x000fe40000000000 */
[----:B------:R-:W-:-:S06]  /*3bd0*/  ULEA UR54, UR54, UR5, 0x18 ;  /* 0x0000000536367291 */ /* 0x000fcc000f8ec0ff */
[----:B------:R-:W2:Y:S02]  /*3be0*/  LDS.U8 R0, [UR4+0x1c] ;  /* 0x00001c04ff007984 */ /* 0x000ea40008000000 */
[----:B--2---:R-:W-:-:S13]  /*3bf0*/  ISETP.NE.AND P0, PT, R0, RZ, PT ;  /* 0x000000ff0000720c */ /* 0x004fda0003f05270 */
[----:B------:R-:W-:Y:S05]  /*3c00*/  @P0 BRA `(.L_x_73) ;  /* 0x0000000400080947 */ /* 0x000fea0003800000 */
[----:B------:R-:W-:Y:S02]  /*3c10*/  UISETP.NE.U32.AND UP1, UPT, UR18, 0x1, UPT ;  /* 0x000000011200788c */ /* 0x000fe4000bf25070 */
[----:B------:R-:W-:-:S07]  /*3c20*/  UIADD3 UR6, UPT, UPT, UR4, 0x8, URZ ;  /* 0x0000000804067890 */ /* 0x000fce000fffe0ff */
[----:B------:R-:W-:Y:S05]  /*3c30*/  BRA.U !UP1, `(.L_x_74) ;  /* 0x00000001099c7547 */ /* 0x000fea000b800000 */
[----:B------:R-:W-:Y:S01]  /*3c40*/  ELECT P0, URZ, PT ;  /* 0x0000000000ff782f */ /* 0x000fe20003800000 */
[----:B------:R-:W-:-:S12]  /*3c50*/  BSSY B0, `(.L_x_74) ;  /* 0x0000025000007945 */ /* 0x000fd80003800000 */
[----:B------:R-:W-:Y:S05]  /*3c60*/  @!P0 BRA `(.L_x_75) ;  /* 0x00000000008c8947 */ /* 0x000fea0003800000 */
[----:B------:R-:W-:-:S05]  /*3c70*/  UMOV UR5, 0x10 ;  /* 0x0000001000057882 */ /* 0x000fca0000000000 */
[----:B------:R-:W-:Y:S04]  /*3c80*/  DEPBAR.LE SB2, 0x36 ;  /* 0x0000ad800000791a */ /* 0x000fe80000000000 */
[----:B------:R-:W2:Y:S02]  /*3c90*/  UTCATOMSWS.2CTA.FIND_AND_SET.ALIGN UP0, UR5, UR5 ;  /* 0x00000005000575e3 */ /* 0x000ea40008200800 */
[----:B--2---:R-:W-:Y:S01]  /*3ca0*/  MOV R10, UR5 ;  /* 0x00000005000a7c02 */ /* 0x004fe20008000f00 */
[----:B------:R-:W-:Y:S06]  /*3cb0*/  BRA.U UP0, `(.L_x_76) ;  /* 0x0000000100187547 */ /* 0x000fec000b800000 */
.L_x_77:
[----:B------:R-:W-:Y:S05]  /*3cc0*/  NANOSLEEP 0x64 ;  /* 0x000000640000795d */ /* 0x000fea0003800000 */
[----:B------:R-:W-:-:S05]  /*3cd0*/  UMOV UR5, 0x10 ;  /* 0x0000001000057882 */ /* 0x000fca0000000000 */
[----:B------:R-:W-:Y:S04]  /*3ce0*/  DEPBAR.LE SB2, 0x36 ;  /* 0x0000ad800000791a */ /* 0x000fe80000000000 */
[----:B------:R-:W2:Y:S02]  /*3cf0*/  UTCATOMSWS.2CTA.FIND_AND_SET.ALIGN UP0, UR5, UR5 ;  /* 0x00000005000575e3 */ /* 0x000ea40008200800 */
[----:B--2---:R-:W-:Y:S01]  /*3d00*/  MOV R10, UR5 ;  /* 0x00000005000a7c02 */ /* 0x004fe20008000f00 */
[----:B------:R-:W-:Y:S05]  /*3d10*/  BRA.U !UP0, `(.L_x_77) ;  /* 0xfffffffd08e87547 */ /* 0x000fea000b83ffff */
.L_x_76:
[----:B------:R-:W2:Y:S01]  /*3d20*/  LDS R6, [UR4+0x10] ;  /* 0x00001004ff067984 */ /* 0x000ea20008000800 */
[----:B------:R-:W-:Y:S01]  /*3d30*/  IMAD.U32 R0, RZ, RZ, UR54 ;  /* 0x00000036ff007e24 */ /* 0x000fe2000f8e00ff */
[----:B------:R-:W-:-:S03]  /*3d40*/  MOV R4, UR17 ;  /* 0x0000001100047c02 */ /* 0x000fc60008000f00 */
[----:B------:R-:W-:Y:S01]  /*3d50*/  VIADD R0, R0, 0x210 ;  /* 0x0000021000007836 */ /* 0x000fe20000000000 */
[----:B--2---:R-:W-:-:S04]  /*3d60*/  SHF.L.U32 R6, R6, 0x1f, RZ ;  /* 0x0000001f06067819 */ /* 0x004fc800000006ff */
[----:B------:R-:W2:Y:S02]  /*3d70*/  SYNCS.PHASECHK.TRANS64.TRYWAIT P0, [UR4+0x8], R6 ;  /* 0x00000806ff0075a7 */ /* 0x000ea40008001104 */
[----:B--2---:R-:W-:Y:S05]  /*3d80*/  @P0 BRA `(.L_x_78) ;  /* 0x0000000000080947 */ /* 0x004fea0003800000 */
[----:B------:R-:W2:Y:S02]  /*3d90*/  SYNCS.PHASECHK.TRANS64.TRYWAIT P0, [UR4+0x8], R6 ;  /* 0x00000806ff0075a7 */ /* 0x000ea40008001104 */
[----:B--2---:R-:W-:Y:S05]  /*3da0*/  @!P0 BRA `(.L_x_79) ;  /* 0x0000004800dc8947 */ /* 0x004fea0003800000 */
.L_x_78:
[----:B------:R-:W-:Y:S01]  /*3db0*/  PRMT R4, R4, 0x654, R0 ;  /* 0x0000065404047816 */ /* 0x000fe20000000000 */
[----:B------:R-:W-:Y:S01]  /*3dc0*/  HFMA2 R0, -RZ, RZ, 0, 5.9604644775390625e-08 ;  /* 0x00000001ff007431 */ /* 0x000fe200000001ff */
[----:B------:R-:W-:Y:S01]  /*3dd0*/  UPRMT UR5, UR17, 0x654, UR6 ;  /* 0x0000065411057896 */ /* 0x000fe20008000006 */
[----:B------:R-:W-:Y:S02]  /*3de0*/  IMAD.MOV.U32 R8, RZ, RZ, 0xffff ;  /* 0x0000ffffff087424 */ /* 0x000fe400078e00ff */
[----:B--2---:R-:W-:Y:S02]  /*3df0*/  IMAD.MOV.U32 R6, RZ, RZ, 0x4 ;  /* 0x00000004ff067424 */ /* 0x004fe400078e00ff */
[----:B------:R-:W-:Y:S01]  /*3e00*/  IMAD.SHL.U32 R9, R10, 0x20, RZ ;  /* 0x000000200a097824 */ /* 0x000fe200078e00ff */
[----:B------:R-:W-:Y:S02]  /*3e10*/  MOV R5, UR5 ;  /* 0x0000000500057c02 */ /* 0x000fe40008000f00 */
[-C--:B------:R-:W-:Y:S01]  /*3e20*/  SHF.L.U32 R8, R8, R10.reuse, RZ ;  /* 0x0000000a08087219 */ /* 0x080fe200000006ff */
[----:B------:R2:W-:Y:S01]  /*3e30*/  SYNCS.ARRIVE.TRANS64.RED RZ, [UR5], R6 ;  /* 0x00000006ffff79a7 */ /* 0x0005e20008000405 */
[----:B------:R-:W-:Y:S01]  /*3e40*/  SHF.L.U32 R7, R0, R10, RZ ;  /* 0x0000000a00077219 */ /* 0x000fe200000006ff */
[----:B------:R2:W-:Y:S04]  /*3e50*/  STS [UR54+0x210], R9 ;  /* 0x00021009ff007988 */ /* 0x0005e80008000836 */
[----:B------:R2:W-:Y:S04]  /*3e60*/  STAS [R4.64], R10 ;  /* 0x0000000a04007dbd */ /* 0x0005e8000c0008ff */
[----:B------:R2:W-:Y:S04]  /*3e70*/  ATOMS.OR RZ, [UR4+0x14], R8 ;  /* 0x00001408ffff798c */ /* 0x0005e8000b000004 */
[----:B------:R2:W-:Y:S04]  /*3e80*/  ATOMS.OR RZ, [UR4+0x18], R7 ;  /* 0x00001807ffff798c */ /* 0x0005e8000b000004 */
[----:B------:R2:W-:Y:S02]  /*3e90*/  ATOMS.XOR RZ, [UR4+0x10], R0 ;  /* 0x00001000ffff798c */ /* 0x0005e4000b800004 */
.L_x_75:
[----:B-1----:R-:W-:Y:S05]  /*3ea0*/  BSYNC B0 ;  /* 0x0000000000007941 */ /* 0x002fea0003800000 */
.L_x_74:
[----:B------:R-:W-:Y:S05]  /*3eb0*/  BRA.U UP1, `(.L_x_80) ;  /* 0x00000001016c7547 */ /* 0x000fea000b800000 */
[----:B------:R-:W-:-:S03]  /*3ec0*/  UMOV UR5, 0xffffffff ;  /* 0xffffffff00057882 */ /* 0x000fc60000000000 */
[----:B------:R-:W-:Y:S05]  /*3ed0*/  BRA.DIV UR5, `(.L_x_81) ;  /* 0x0000004a05a87947 */ /* 0x000fea000b800000 */
[----:B------:R-:W-:-:S13]  /*3ee0*/  ELECT P0, URZ, PT ;  /* 0x0000000000ff782f */ /* 0x000fda0003800000 */
.L_x_179:
[----:B------:R-:W-:Y:S05]  /*3ef0*/  @!P0 BRA `(.L_x_80) ;  /* 0x00000000005c8947 */ /* 0x000fea0003800000 */
[----:B--2---:R-:W2:Y:S02]  /*3f00*/  LDS R4, [UR4+0x10] ;  /* 0x00001004ff047984 */ /* 0x004ea40008000800 */
[----:B--2---:R-:W-:-:S04]  /*3f10*/  SHF.L.U32 R4, R4, 0x1f, RZ ;  /* 0x0000001f04047819 */ /* 0x004fc800000006ff */
[----:B------:R-:W2:Y:S02]  /*3f20*/  SYNCS.PHASECHK.TRANS64.TRYWAIT P0, [UR4+0x8], R4 ;  /* 0x00000804ff0075a7 */ /* 0x000ea40008001104 */
[----:B--2---:R-:W-:Y:S05]  /*3f30*/  @P0 BRA `(.L_x_82) ;  /* 0x0000000000080947 */ /* 0x004fea0003800000 */
[----:B------:R-:W2:Y:S02]  /*3f40*/  SYNCS.PHASECHK.TRANS64.TRYWAIT P0, [UR4+0x8], R4 ;  /* 0x00000804ff0075a7 */ /* 0x000ea40008001104 */
[----:B--2---:R-:W-:Y:S05]  /*3f50*/  @!P0 BRA `(.L_x_83) ;  /* 0x0000004800ac8947 */ /* 0x004fea0003800000 */
.L_x_82:
[----:B------:R-:W3:Y:S01]  /*3f60*/  LDS R6, [UR54+0x210] ;  /* 0x00021036ff067984 */ /* 0x000ee20008000800 */
[----:B--2---:R-:W-:Y:S02]  /*3f70*/  HFMA2 R0, -RZ, RZ, 0, 5.9604644775390625e-08 ;  /* 0x00000001ff007431 */ /* 0x004fe400000001ff */
[----:B------:R-:W-:Y:S01]  /*3f80*/  IMAD.MOV.U32 R4, RZ, RZ, 0xffff ;  /* 0x0000ffffff047424 */ /* 0x000fe200078e00ff */
[----:B------:R-:W-:Y:S01]  /*3f90*/  UPRMT UR5, UR17, 0x654, UR6 ;  /* 0x0000065411057896 */ /* 0x000fe20008000006 */
[----:B---3--:R-:W-:-:S03]  /*3fa0*/  IMAD.SHL.U32 R5, R6, 0x20, RZ ;  /* 0x0000002006057824 */ /* 0x008fc600078e00ff */
[-C--:B------:R-:W-:Y:S02]  /*3fb0*/  SHF.L.U32 R4, R4, R6.reuse, RZ ;  /* 0x0000000604047219 */ /* 0x080fe400000006ff */
[----:B------:R-:W-:Y:S01]  /*3fc0*/  SHF.L.U32 R6, R0, R6, RZ ;  /* 0x0000000600067219 */ /* 0x000fe200000006ff */
[----:B------:R3:W-:Y:S04]  /*3fd0*/  STS [UR54+0x210], R5 ;  /* 0x00021005ff007988 */ /* 0x0007e80008000836 */
[----:B------:R3:W-:Y:S04]  /*3fe0*/  ATOMS.OR RZ, [UR4+0x14], R4 ;  /* 0x00001404ffff798c */ /* 0x0007e8000b000004 */
[----:B------:R3:W-:Y:S01]  /*3ff0*/  ATOMS.OR RZ, [UR4+0x18], R6 ;  /* 0x00001806ffff798c */ /* 0x0007e2000b000004 */
[----:B------:R-:W-:Y:S03]  /*4000*/  SYNCS.ARRIVE.TRANS64.RED.A1T0 RZ, [UR5], RZ ;  /* 0x000000ffffff79a7 */ /* 0x000fe60008100405 */
[----:B------:R3:W-:Y:S01]  /*4010*/  ATOMS.XOR RZ, [UR4+0x10], R0 ;  /* 0x00001000ffff798c */ /* 0x0007e2000b800004 */
[----:B------:R-:W-:Y:S05]  /*4020*/  BRA `(.L_x_80) ;  /* 0x0000000000107947 */ /* 0x000fea0003800000 */
.L_x_73:
[----:B------:R-:W-:Y:S02]  /*4030*/  MOV R0, 0xffffffff ;  /* 0xffffffff00007802 */ /* 0x000fe40000000f00 */
[----:B------:R-:W-:-:S03]  /*4040*/  MOV R4, 0x4070 ;  /* 0x0000407000047802 */ /* 0x000fc60000000f00 */
[----:B------:R2:W-:Y:S04]  /*4050*/  STS [UR54+0x210], R0 ;  /* 0x00021000ff007988 */ /* 0x0005e80008000836 */
[----:B-12--5:R-:W-:Y:S05]  /*4060*/  CALL.REL.NOINC `($__internal_1_$__cuda_sm10x_tcgen05_guardrail_trap_phase_invalid_during_alloc) ;  /* 0x0000004c00b47944 */ /* 0x026fea0003c00000 */
.L_x_80:
[----:B------:R-:W-:Y:S05]  /*4070*/  WARPSYNC.ALL ;  /* 0x0000000000007948 */ /* 0x000fea0003800000 */
[----:B------:R-:W4:Y:S01]  /*4080*/  S2UR UR6, SR_CgaCtaId ;  /* 0x00000000000679c3 */ /* 0x000f220000008800 */
[----:B------:R-:W-:Y:S01]  /*4090*/  UMOV UR4, 0x400 ;  /* 0x0000040000047882 */ /* 0x000fe20000000000 */
[----:B------:R-:W-:-:S06]  /*40a0*/  NOP ;  /* 0x0000000000007918 */ /* 0x000fcc0000000000 */
[----:B------:R-:W-:Y:S06]  /*40b0*/  BAR.ARV 0x6, 0xa0 ;  /* 0x0182800000007b1d */ /* 0x000fec0000002000 */
[----:B------:R-:W-:Y:S01]  /*40c0*/  LOP3.LUT R3, R3, 0xffff, RZ, 0xc0, !PT ;  /* 0x0000ffff03037812 */ /* 0x000fe200078ec0ff */
[----:B--2---:R-:W-:Y:S01]  /*40d0*/  IMAD.MOV.U32 R9, RZ, RZ, 0x1 ;  /* 0x00000001ff097424 */ /* 0x004fe200078e00ff */
[----:B------:R-:W-:Y:S01]  /*40e0*/  LOP3.LUT R2, R2, 0xffff, RZ, 0xc0, !PT ;  /* 0x0000ffff02027812 */ /* 0x000fe200078ec0ff */
[----:B------:R-:W-:Y:S01]  /*40f0*/  IMAD.MOV.U32 R8, RZ, RZ, RZ ;  /* 0x000000ffff087224 */ /* 0x000fe200078e00ff */
[----:B------:R-:W-:Y:S01]  /*4100*/  R2UR UR11, R3 ;  /* 0x00000000030b72ca */ /* 0x000fe200000e0000 */
[----:B------:R-:W-:Y:S01]  /*4110*/  UMOV UR22, URZ ;  /* 0x000000ff00167c82 */ /* 0x000fe20008000000 */
[----:B------:R-:W-:-:S02]  /*4120*/  R2UR UR10, R2 ;  /* 0x00000000020a72ca */ /* 0x000fc400000e0000 */
[----:B------:R-:W-:Y:S01]  /*4130*/  CS2R R2, SRZ ;  /* 0x0000000000027805 */ /* 0x000fe2000001ff00 */
[----:B------:R-:W-:Y:S01]  /*4140*/  UMOV UR21, URZ ;  /* 0x000000ff00157c82 */ /* 0x000fe20008000000 */
[----:B------:R-:W-:Y:S01]  /*4150*/  UMOV UR20, URZ ;  /* 0x000000ff00147c82 */ /* 0x000fe20008000000 */
[----:B----4-:R-:W-:Y:S01]  /*4160*/  ULEA UR6, UR6, UR4, 0x18 ;  /* 0x0000000406067291 */ /* 0x010fe2000f8ec0ff */
[----:B------:R-:W2:Y:S03]  /*4170*/  LDCU UR4, c[0x0][0x38c] ;  /* 0x00007180ff0477ac */ /* 0x000ea60008000800 */
[----:B------:R-:W-:Y:S02]  /*4180*/  UIADD3 UR12, UPT, UPT, UR6, 0x4600, URZ ;  /* 0x00004600060c7890 */ /* 0x000fe4000fffe0ff */
[----:B------:R-:W-:-:S03]  /*4190*/  UIADD3 UR13, UPT, UPT, UR6, 0x2c600, URZ ;  /* 0x0002c600060d7890 */ /* 0x000fc6000fffe0ff */
[----:B---3--:R-:W3:Y:S01]  /*41a0*/  LDS R0, [UR6+0x210] ;  /* 0x00021006ff007984 */ /* 0x008ee20008000800 */
[----:B------:R-:W-:Y:S02]  /*41b0*/  USHF.R.U32.HI UR12, URZ, 0x4, UR12 ;  /* 0x00000004ff0c7899 */ /* 0x000fe4000801160c */
[----:B------:R-:W-:Y:S02]  /*41c0*/  USHF.R.U32.HI UR13, URZ, 0x4, UR13 ;  /* 0x00000004ff0d7899 */ /* 0x000fe4000801160d */
[----:B------:R-:W-:Y:S02]  /*41d0*/  ULOP3.LUT UR12, UR12, 0x3fff, URZ, 0xc0, !UPT ;  /* 0x00003fff0c0c7892 */ /* 0x000fe4000f8ec0ff */
[----:B------:R-:W-:Y:S02]  /*41e0*/  ULOP3.LUT UR13, UR13, 0x3fff, URZ, 0xc0, !UPT ;  /* 0x00003fff0d0d7892 */ /* 0x000fe4000f8ec0ff */
[----:B------:R-:W-:Y:S02]  /*41f0*/  ULOP3.LUT UR12, UR12, 0x10000, URZ, 0xfc, !UPT ;  /* 0x000100000c0c7892 */ /* 0x000fe4000f8efcff */
[----:B--2---:R-:W-:-:S02]  /*4200*/  UIADD3 UR4, UPT, UPT, UR4, 0x3f, URZ ;  /* 0x0000003f04047890 */ /* 0x004fc4000fffe0ff */
[----:B------:R-:W-:Y:S02]  /*4210*/  ULOP3.LUT UR13, UR13, 0x10000, URZ, 0xfc, !UPT ;  /* 0x000100000d0d7892 */ /* 0x000fe4000f8efcff */
[----:B------:R-:W-:Y:S02]  /*4220*/  USHF.R.S32.HI UR5, URZ, 0x1f, UR4 ;  /* 0x0000001fff057899 */ /* 0x000fe40008011404 */
[----:B------:R-:W-:Y:S02]  /*4230*/  UISETP.NE.AND UP3, UPT, UR18, URZ, UPT ;  /* 0x000000ff1200728c */ /* 0x000fe4000bf65270 */
[----:B------:R-:W-:Y:S01]  /*4240*/  ULEA.HI UR5, UR5, UR4, URZ, 0x6 ;  /* 0x0000000405057291 */ /* 0x000fe2000f8f30ff */
[----:B------:R-:W-:Y:S01]  /*4250*/  UMOV UR28, 0x0 ;  /* 0x00000000001c7882 */ /* 0x000fe20000000000 */
[----:B------:R-:W-:Y:S02]  /*4260*/  UMOV UR29, 0x10100490 ;  /* 0x10100490001d7882 */ /* 0x000fe40000000000 */
[----:B------:R-:W-:Y:S01]  /*4270*/  USHF.R.S32.HI UR5, URZ, 0x6, UR5 ;  /* 0x00000006ff057899 */ /* 0x000fe20008011405 */
[----:B------:R-:W-:Y:S01]  /*4280*/  UMOV UR26, 0x0 ;  /* 0x00000000001a7882 */ /* 0x000fe20000000000 */
[----:B------:R-:W-:-:S02]  /*4290*/  UMOV UR27, 0x10100490 ;  /* 0x10100490001b7882 */ /* 0x000fc40000000000 */
[----:B------:R-:W-:-:S04]  /*42a0*/  UISETP.LT.AND UP0, UPT, UR5, 0x1, UPT ;  /* 0x000000010500788c */ /* 0x000fc8000bf01270 */
[----:B------:R-:W-:Y:S01]  /*42b0*/  USEL UR23, UR5, 0x1, !UP0 ;  /* 0x0000000105177887 */ /* 0x000fe2000c000000 */
[----:B---3--:R-:W-:-:S15]  /*42c0*/  R2UR UR24, R0 ;  /* 0x00000000001872ca */ /* 0x008fde00000e0000 */
.L_x_91:
[C---:B------:R-:W-:Y:S02]  /*42d0*/  LEA R0, R8.reuse, UR6, 0x3 ;  /* 0x0000000608007c11 */ /* 0x040fe4000f8e18ff */
[----:B------:R-:W-:Y:S02]  /*42e0*/  SHF.L.U32 R4, R3, 0x1f, RZ ;  /* 0x0000001f03047819 */ /* 0x000fe400000006ff */
[----:B------:R-:W-:Y:S02]  /*42f0*/  LEA R5, R8, UR6, 0x4 ;  /* 0x0000000608057c11 */ /* 0x000fe4000f8e20ff */
[----:B------:R-:W2:Y:S02]  /*4300*/  SYNCS.PHASECHK.TRANS64.TRYWAIT P0, [R0+URZ+0x160], R4 ;  /* 0x00016004000075a7 */ /* 0x000ea400080011ff */
[----:B-12-4-:R-:W-:Y:S05]  /*4310*/  @!P0 BRA `(.L_x_84) ;  /* 0x0000004400d48947 */ /* 0x016fea0003800000 */
.L_x_180:
[----:B--2---:R-:W2:Y:S01]  /*4320*/  LDS.128 R4, [R5+0x1f0] ;  /* 0x0001f00005047984 */ /* 0x004ea20000000c00 */
[----:B------:R-:W-:Y:S02]  /*4330*/  VIADD R0, R0, 0x170 ;  /* 0x0000017000007836 */ /* 0x000fe40000000000 */
[----:B------:R-:W-:Y:S01]  /*4340*/  VIADD R8, R8, 0x1 ;  /* 0x0000000108087836 */ /* 0x000fe20000000000 */
[----:B------:R-:W-:Y:S01]  /*4350*/  @!PT LDS RZ, [RZ] ;  /* 0x00000000fffff984 */ /* 0x000fe20000000800 */
[----:B------:R-:W-:Y:S01]  /*4360*/  @!PT LDS RZ, [RZ] ;  /* 0x00000000fffff984 */ /* 0x000fe20000000800 */
[----:B------:R-:W-:Y:S01]  /*4370*/  @!PT LDS RZ, [RZ] ;  /* 0x00000000fffff984 */ /* 0x000fe20000000800 */
[----:B------:R-:W-:Y:S01]  /*4380*/  @!PT LDS RZ, [RZ] ;  /* 0x00000000fffff984 */ /* 0x000fe20000000800 */
[----:B------:R3:W-:Y:S06]  /*4390*/  MEMBAR.ALL.CTA ;  /* 0x0000000000007992 */ /* 0x0007ec0000008000 */
[----:B---3--:R-:W3:Y:S01]  /*43a0*/  FENCE.VIEW.ASYNC.S ;  /* 0x00000000000073c6 */ /* 0x008ee20000000000 */
[----:B------:R-:W-:-:S04]  /*43b0*/  PRMT R0, RZ, 0x654, R0 ;  /* 0x00000654ff007816 */ /* 0x000fc80000000000 */
[----:B---3--:R3:W-:Y:S01]  /*43c0*/  SYNCS.ARRIVE.TRANS64.RED.A1T0 RZ, [R0+URZ], RZ ;  /* 0x000000ff00ff79a7 */ /* 0x0087e200081004ff */
[----:B--2---:R-:W-:Y:S01]  /*43d0*/  LOP3.LUT P1, RZ, R6, 0x1, RZ, 0xc0, !PT ;  /* 0x0000000106ff7812 */ /* 0x004fe2000782c0ff */
[----:B---3--:R-:W-:-:S12]  /*43e0*/  BRA.U UP3, `(.L_x_85) ;  /* 0x0000000103e07547 */ /* 0x008fd8000b800000 */
[----:B------:R-:W2:Y:S01]  /*43f0*/  LDCU UR4, c[0x0][0x38c] ;  /* 0x00007180ff0477ac */ /* 0x000ea20008000800 */
[----:B------:R-:W-:Y:S02]  /*4400*/  PLOP3.LUT P2, PT, PT, PT, PT, 0x80, 0x8 ;  /* 0x000000000008781c */ /* 0x000fe40003f4f070 */
[----:B------:R-:W-:Y:S01]  /*4410*/  SHF.L.U32 R4, R9, 0x1f, RZ ;  /* 0x0000001f09047819 */ /* 0x000fe200000006ff */
[----:B------:R-:W-:Y:S02]  /*4420*/  ULEA UR8, UR22, UR6, 0x3 ;  /* 0x0000000616087291 */ /* 0x000fe4000f8e18ff */
[----:B------:R-:W-:Y:S02]  /*4430*/  ULEA UR9, UR22, UR24, 0x6 ;  /* 0x0000001816097291 */ /* 0x000fe4000f8e30ff */
[----:B--2---:R-:W-:-:S06]  /*4440*/  UISETP.GE.AND UP0, UPT, UR4, 0x1, UPT ;  /* 0x000000010400788c */ /* 0x004fcc000bf06270 */
[----:B------:R-:W-:-:S05]  /*4450*/  PLOP3.LUT P0, PT, PT, PT, UP0, 0x80, 0x8 ;  /* 0x000000000008781c */ /* 0x000fca0003f0f008 */
[----:B------:R-:W-:-:S08]  /*4460*/  @UP0 ULEA UR4, UR21, UR6, 0x3 ;  /* 0x0000000615040291 */ /* 0x000fd0000f8e18ff */
[----:B------:R-:W-:-:S04]  /*4470*/  @P0 SHF.L.U32 R0, R2, 0x1f, RZ ;  /* 0x0000001f02000819 */ /* 0x000fc800000006ff */
[----:B------:R2:W3:Y:S01]  /*4480*/  @P0 SYNCS.PHASECHK.TRANS64.TRYWAIT P2, [UR4], R0 ;  /* 0x00000000ff0005a7 */ /* 0x0004e20008041104 */
[----:B------:R-:W4:Y:S02]  /*4490*/  SYNCS.PHASECHK.TRANS64.TRYWAIT P0, [UR8+0x1a0], R4 ;  /* 0x0001a004ff0075a7 */ /* 0x000f240008001108 */
[----:B--234-:R-:W-:Y:S05]  /*44a0*/  @!P0 BRA `(.L_x_86) ;  /* 0x0000004400848947 */ /* 0x01cfea0003800000 */
.L_x_182:
[----:B------:R-:W-:Y:S01]  /*44b0*/  UMOV UR19, UR20 ;  /* 0x0000001400137c82 */ /* 0x000fe20008000000 */
[----:B------:R-:W-:Y:S05]  /*44c0*/  BRA.U !UP0, `(.L_x_87) ;  /* 0x0000000108987547 */ /* 0x000fea000b800000 */
[----:B------:R-:W-:Y:S02]  /*44d0*/  UIADD3 UR19, UPT, UPT, UR23, UR20, URZ ;  /* 0x0000001417137290 */ /* 0x000fe4000fffe0ff */
[----:B------:R-:W-:Y:S01]  /*44e0*/  UPLOP3.LUT UP2, UPT, UPT, UPT, UPT, 0x40, 0x4 ;  /* 0x000000000004789c */ /* 0x000fe20003f4e870 */
[----:B------:R-:W-:Y:S01]  /*44f0*/  UMOV UR16, UR5 ;  /* 0x0000000500107c82 */ /* 0x000fe20008000000 */
[----:B------:R-:W-:-:S09]  /*4500*/  UMOV UR15, UR21 ;  /* 0x00000015000f7c82 */ /* 0x000fd20008000000 */
.L_x_90:
[----:B---3--:R-:W-:Y:S01]  /*4510*/  ULEA UR7, UR15, UR6, 0x3 ;  /* 0x000000060f077291 */ /* 0x008fe2000f8e18ff */
[----:B----4-:R-:W-:Y:S11]  /*4520*/  @P2 BRA `(.L_x_88) ;  /* 0x00000000000c2947 */ /* 0x010ff60003800000 */
[----:B--2---:R-:W-:Y:S04]  /*4530*/  SHF.L.U32 R4, R2, 0x1f, RZ ;  /* 0x0000001f02047819 */ /* 0x004fe800000006ff */
[----:B------:R-:W2:Y:S02]  /*4540*/  SYNCS.PHASECHK.TRANS64.TRYWAIT P0, [UR7], R4 ;  /* 0x00000004ff0075a7 */ /* 0x000ea40008001107 */
[----:B--2---:R-:W-:Y:S05]  /*4550*/  @!P0 BRA `(.L_x_89) ;  /* 0x0000004400708947 */ /* 0x004fea0003800000 */
.L_x_88:
[----:B------:R-:W-:Y:S01]  /*4560*/  UISETP.NE.AND UP0, UPT, UR16, 0x1, UPT ;  /* 0x000000011000788c */ /* 0x000fe2000bf05270 */
[----:B------:R-:W-:Y:S01]  /*4570*/  PLOP3.LUT P2, PT, PT, PT, PT, 0x80, 0x8 ;  /* 0x000000000008781c */ /* 0x000fe20003f4f070 */
[----:B------:R-:W-:Y:S02]  /*4580*/  UIADD3 UR21, UPT, UPT, UR15, 0x1, URZ ;  /* 0x000000010f157890 */ /* 0x000fe4000fffe0ff */
[----:B------:R-:W-:Y:S02]  /*4590*/  ULEA UR30, UR15, UR13, 0x7 ;  /* 0x0000000d0f1e7291 */ /* 0x000fe4000f8e38ff */
[----:B------:R-:W-:Y:S01]  /*45a0*/  UISETP.NE.AND UP1, UPT, UR21, 0x14, UPT ;  /* 0x000000141500788c */ /* 0x000fe2000bf25270 */
[----:B------:R-:W-:Y:S01]  /*45b0*/  PLOP3.LUT P0, PT, PT, PT, UP0, 0x80, 0x8 ;  /* 0x000000000008781c */ /* 0x000fe20003f0f008 */
[----:B------:R-:W-:Y:S02]  /*45c0*/  ULEA UR32, UR15, UR12, 0x9 ;  /* 0x0000000c0f207291 */ /* 0x000fe4000f8e48ff */
[----:B------:R-:W-:Y:S02]  /*45d0*/  USEL UR14, URZ, 0x1, UP1 ;  /* 0x00000001ff0e7887 */ /* 0x000fe40008800000 */
[----:B------:R-:W-:Y:S02]  /*45e0*/  USEL UR21, UR21, URZ, UP1 ;  /* 0x000000ff15157287 */ /* 0x000fe40008800000 */
[----:B-1----:R-:W-:Y:S02]  /*45f0*/  UIADD3 UR36, UPT, UPT, UR30, 0x2, URZ ;  /* 0x000000021e247890 */ /* 0x002fe4000fffe0ff */
[----:B------:R-:W-:Y:S01]  /*4600*/  @UP0 ULEA UR4, UR21, UR6, 0x3 ;  /* 0x0000000615040291 */ /* 0x000fe2000f8e18ff */
[----:B------:R-:W-:Y:S01]  /*4610*/  LOP3.LUT R2, R2, UR14, RZ, 0x3c, !PT ;  /* 0x0000000e02027c12 */ /* 0x000fe2000f8e3cff */
[----:B------:R-:W-:Y:S02]  /*4620*/  UIADD3 UR34, UPT, UPT, UR32, 0x2, URZ ;  /* 0x0000000220227890 */ /* 0x000fe4000fffe0ff */
[----:B------:R-:W-:Y:S01]  /*4630*/  UIADD3 UR7, UPT, UPT, UR7, 0xa0, URZ ;  /* 0x000000a007077890 */ /* 0x000fe2000fffe0ff */
[----:B--2---:R-:W-:Y:S01]  /*4640*/  @P0 SHF.L.U32 R0, R2, 0x1f, RZ ;  /* 0x0000001f02000819 */ /* 0x004fe200000006ff */
[----:B------:R-:W-:Y:S01]  /*4650*/  UMOV UR31, 0x80004020 ;  /* 0x80004020001f7882 */ /* 0x000fe20000000000 */
[----:B------:R-:W-:Y:S01]  /*4660*/  UMOV UR33, 0x80004020 ;  /* 0x8000402000217882 */ /* 0x000fe20000000000 */
[----:B------:R-:W-:Y:S01]  /*4670*/  UMOV UR37, 0x80004020 ;  /* 0x8000402000257882 */ /* 0x000fe20000000000 */
[----:B------:R3:W4:Y:S01]  /*4680*/  @P0 SYNCS.PHASECHK.TRANS64.TRYWAIT P2, [UR4], R0 ;  /* 0x00000000ff0005a7 */ /* 0x0007220008041104 */
[----:B------:R-:W-:Y:S01]  /*4690*/  UIADD3 UR20, UPT, UPT, UR20, 0x1, URZ ;  /* 0x0000000114147890 */ /* 0x000fe2000fffe0ff */
[----:B------:R3:W-:Y:S01]  /*46a0*/  UTCQMMA.2CTA gdesc[UR32], gdesc[UR30], tmem[UR9], tmem[UR28], idesc[UR29], UP2 ;  /* 0x00ff1c1e200075ea */ /* 0x0007e20009200309 */
[----:B------:R-:W-:Y:S02]  /*46b0*/  UIADD3 UR16, UPT, UPT, UR16, -0x1, URZ ;  /* 0xffffffff10107890 */ /* 0x000fe4000fffe0ff */
[----:B------:R-:W-:Y:S02]  /*46c0*/  UISETP.NE.AND UP0, UPT, UR20, UR19, UPT ;  /* 0x000000131400728c */ /* 0x000fe4000bf05270 */
[----:B------:R-:W-:Y:S01]  /*46d0*/  UPLOP3.LUT UP2, UPT, UPT, UPT, UPT, 0x80, 0x8 ;  /* 0x000000000008789c */ /* 0x000fe20003f4f070 */
[----:B------:R-:W-:Y:S01]  /*46e0*/  UMOV UR35, 0x80004020 ;  /* 0x8000402000237882 */ /* 0x000fe20000000000 */
[----:B------:R-:W-:Y:S01]  /*46f0*/  UMOV UR15, UR21 ;  /* 0x00000015000f7c82 */ /* 0x000fe20008000000 */
[----:B------:R3:W-:Y:S01]  /*4700*/  UTCQMMA.2CTA gdesc[UR34], gdesc[UR36], tmem[UR9], tmem[UR26], idesc[UR27], UPT ;  /* 0x00ff1a24220075ea */ /* 0x0007e2000ba00309 */
[----:B------:R3:W-:Y:S03]  /*4710*/  UTCBAR.2CTA.MULTICAST [UR7], URZ, UR11 ;  /* 0x000000ff070073e9 */ /* 0x0007e6000820080b */
[----:B------:R-:W-:Y:S05]  /*4720*/  BRA.U UP0, `(.L_x_90) ;  /* 0xfffffffd00787547 */ /* 0x000fea000b83ffff */
.L_x_87:
[----:B------:R-:W-:Y:S01]  /*4730*/  UIADD3 UR8, UPT, UPT, UR8, 0x180, URZ ;  /* 0x0000018008087890 */ /* 0x000fe2000fffe0ff */
[----:B------:R-:W-:-:S08]  /*4740*/  UMOV UR20, UR19 ;  /* 0x0000001300147c82 */ /* 0x000fd00008000000 */
[----:B------:R1:W-:Y:S01]  /*4750*/  UTCBAR.2CTA.MULTICAST [UR8], URZ, UR10 ;  /* 0x000000ff080073e9 */ /* 0x0003e2000820080a */
[----:B------:R-:W-:Y:S02]  /*4760*/  NOP ;  /* 0x0000000000007918 */ /* 0x000fe40000000000 */
.L_x_85:
[----:B------:R-:W-:Y:S01]  /*4770*/  UIADD3 UR22, UPT, UPT, UR22, 0x1, URZ ;  /* 0x0000000116167890 */ /* 0x000fe2000fffe0ff */
[----:B------:R-:W-:-:S03]  /*4780*/  ISETP.NE.AND P0, PT, R8, 0x2, PT ;  /* 0x000000020800780c */ /* 0x000fc60003f05270 */
[----:B------:R-:W-:Y:S01]  /*4790*/  UISETP.NE.AND UP0, UPT, UR22, 0x4, UPT ;  /* 0x000000041600788c */ /* 0x000fe2000bf05270 */
[----:B--23--:R-:W-:Y:S02]  /*47a0*/  SEL R0, RZ, 0x1, P0 ;  /* 0x00000001ff007807 */ /* 0x00cfe40000000000 */
[----:B------:R-:W-:Y:S01]  /*47b0*/  SEL R8, R8, RZ, P0 ;  /* 0x000000ff08087207 */ /* 0x000fe20000000000 */
[----:B------:R-:W-:Y:S01]  /*47c0*/  USEL UR4, URZ, 0x1, UP0 ;  /* 0x00000001ff047887 */ /* 0x000fe20008000000 */
[----:B------:R-:W-:Y:S01]  /*47d0*/  LOP3.LUT R3, R3, R0, RZ, 0x3c, !PT ;  /* 0x0000000003037212 */ /* 0x000fe200078e3cff */
[----:B------:R-:W-:-:S04]  /*47e0*/  USEL UR22, UR22, URZ, UP0 ;  /* 0x000000ff16167287 */ /* 0x000fc80008000000 */
[----:B------:R-:W-:Y:S01]  /*47f0*/  LOP3.LUT R9, R9, UR4, RZ, 0x3c, !PT ;  /* 0x0000000409097c12 */ /* 0x000fe2000f8e3cff */
[----:B------:R-:W-:Y:S07]  /*4800*/  @P1 BRA `(.L_x_91) ;  /* 0xfffffff800b01947 */ /* 0x000fee000383ffff */
[----:B------:R-:W2:Y:S01]  /*4810*/  S2UR UR4, SR_CgaCtaId ;  /* 0x00000000000479c3 */ /* 0x000ea20000008800 */
[----:B------:R-:W-:Y:S01]  /*4820*/  ELECT P0, URZ, PT ;  /* 0x0000000000ff782f */ /* 0x000fe20003800000 */
[----:B------:R-:W-:Y:S01]  /*4830*/  HFMA2 R0, -RZ, RZ, 0, 5.9604644775390625e-08 ;  /* 0x00000001ff007431 */ /* 0x000fe200000001ff */
[----:B------:R-:W-:-:S05]  /*4840*/  UMOV UR5, 0x40 ;  /* 0x0000004000057882 */ /* 0x000fca0000000000 */
[----:B------:R-:W-:Y:S01]  /*4850*/  UVIRTCOUNT.DEALLOC.SMPOOL 0x80 ;  /* 0x000000800000784c */ /* 0x000fe20000000000 */
[----:B------:R-:W-:Y:S02]  /*4860*/  UISETP.NE.AND UP1, UPT, UR18, URZ, UPT ;  /* 0x000000ff1200728c */ /* 0x000fe4000bf25270 */
[----:B--2---:R-:W-:-:S09]  /*4870*/  ULEA UR4, UR4, UR5, 0x18 ;  /* 0x0000000504047291 */ /* 0x004fd2000f8ec0ff */
[----:B------:R2:W-:Y:S01]  /*4880*/  @P0 STS.U8 [UR4+0x1c], R0 ;  /* 0x00001c00ff000988 */ /* 0x0005e20008000004 */
[----:B------:R-:W-:Y:S05]  /*4890*/  BRA.U UP1, `(.L_x_92) ;  /* 0x0000000101a07547 */ /* 0x000fea000b800000 */
[----:B------:R-:W-:Y:S01]  /*48a0*/  UIADD3 UR5, UPT, UPT, UR6, 0x1a0, URZ ;  /* 0x000001a006057890 */ /* 0x000fe2000fffe0ff */
[----:B------:R-:W-:-:S03]  /*48b0*/  SHF.L.U32 R2, R9, 0x1f, RZ ;  /* 0x0000001f09027819 */ /* 0x000fc600000006ff */
[----:B------:R-:W-:-:S09]  /*48c0*/  ULEA UR7, UR22, UR5, 0x3 ;  /* 0x0000000516077291 */ /* 0x000fd2000f8e18ff */
[----:B------:R-:W3:Y:S02]  /*48d0*/  SYNCS.PHASECHK.TRANS64.TRYWAIT P0, [UR7], R2 ;  /* 0x00000002ff0075a7 */ /* 0x000ee40008001107 */
[----:B---3--:R-:W-:Y:S05]  /*48e0*/  @!P0 BRA `(.L_x_93) ;  /* 0x0000004000a48947 */ /* 0x008fea0003800000 */
.L_x_185:
[----:B-1----:R-:W-:-:S04]  /*48f0*/  UIADD3 UR8, UPT, UPT, UR22, 0x1, URZ ;  /* 0x0000000116087890 */ /* 0x002fc8000fffe0ff */
[----:B------:R-:W-:-:S04]  /*4900*/  UISETP.NE.AND UP0, UPT, UR8, 0x4, UPT ;  /* 0x000000040800788c */ /* 0x000fc8000bf05270 */
[----:B------:R-:W-:Y:S02]  /*4910*/  USEL UR9, URZ, 0x1, UP0 ;  /* 0x00000001ff097887 */ /* 0x000fe40008000000 */
[----:B------:R-:W-:-:S04]  /*4920*/  USEL UR8, UR8, URZ, UP0 ;  /* 0x000000ff08087287 */ /* 0x000fc80008000000 */
[----:B------:R-:W-:Y:S01]  /*4930*/  ULEA UR7, UR8, UR5, 0x3 ;  /* 0x0000000508077291 */ /* 0x000fe2000f8e18ff */
[----:B--2---:R-:W-:-:S04]  /*4940*/  LOP3.LUT R2, R9, UR9, RZ, 0x3c, !PT ;  /* 0x0000000909027c12 */ /* 0x004fc8000f8e3cff */
[----:B------:R-:W-:-:S04]  /*4950*/  SHF.L.U32 R3, R2, 0x1f, RZ ;  /* 0x0000001f02037819 */ /* 0x000fc800000006ff */
[----:B------:R-:W1:Y:S02]  /*4960*/  SYNCS.PHASECHK.TRANS64.TRYWAIT P0, [UR7], R3 ;  /* 0x00000003ff0075a7 */ /* 0x000e640008001107 */
[----:B-1----:R-:W-:Y:S05]  /*4970*/  @!P0 BRA `(.L_x_94) ;  /* 0x0000004000988947 */ /* 0x002fea0003800000 */
.L_x_187:
        /* <DEDUP_REMOVED lines=9> */
.L_x_189:
[----:B------:R-:W-:-:S04]  /*4a10*/  UIADD3 UR8, UPT, UPT, UR8, 0x1, URZ ;  /* 0x0000000108087890 */ /* 0x000fc8000fffe0ff */
[----:B------:R-:W-:-:S04]  /*4a20*/  UISETP.NE.AND UP0, UPT, UR8, 0x4, UPT ;  /* 0x000000040800788c */ /* 0x000fc8000bf05270 */
[----:B------:R-:W-:Y:S02]  /*4a30*/  USEL UR7, URZ, 0x1, UP0 ;  /* 0x00000001ff077887 */ /* 0x000fe40008000000 */
[----:B------:R-:W-:-:S04]  /*4a40*/  USEL UR8, UR8, URZ, UP0 ;  /* 0x000000ff08087287 */ /* 0x000fc80008000000 */
[----:B------:R-:W-:Y:S01]  /*4a50*/  ULEA UR8, UR8, UR5, 0x3 ;  /* 0x0000000508087291 */ /* 0x000fe2000f8e18ff */
[----:B------:R-:W-:-:S04]  /*4a60*/  LOP3.LUT R2, R2, UR7, RZ, 0x3c, !PT ;  /* 0x0000000702027c12 */ /* 0x000fc8000f8e3cff */
[----:B------:R-:W-:Y:S01]  /*4a70*/  SHF.L.U32 R2, R2, 0x1f, RZ ;  /* 0x0000001f02027819 */ /* 0x000fe200000006ff */
[----:B-1----:R-:W-:-:S04]  /*4a80*/  IMAD.U32 R0, RZ, RZ, UR8 ;  /* 0x00000008ff007e24 */ /* 0x002fc8000f8e00ff */
[----:B------:R1:W2:Y:S03]  /*4a90*/  SYNCS.PHASECHK.TRANS64.TRYWAIT P0, [R0+URZ], R2 ;  /* 0x00000002000075a7 */ /* 0x0002a600080011ff */
[----:B--2---:R-:W-:Y:S05]  /*4aa0*/  @!P0 NANOSLEEP.SYNCS 0x989680 ;  /* 0x009896800000895d */ /* 0x004fea0003900000 */
[----:B------:R-:W2:Y:S02]  /*4ab0*/  @!P0 SYNCS.PHASECHK.TRANS64 P0, [R0+URZ], R2 ;  /* 0x00000002000085a7 */ /* 0x000ea400080010ff */
[----:B--2---:R-:W-:Y:S05]  /*4ac0*/  @P0 BRA `(.L_x_96) ;  /* 0x0000000000200947 */ /* 0x004fea0003800000 */
.L_x_97:
[----:B--2---:R2:W3:Y:S02]  /*4ad0*/  SYNCS.PHASECHK.TRANS64.TRYWAIT P0, [R0+URZ], R2 ;  /* 0x00000002000075a7 */ /* 0x0044e400080011ff */
[----:B---3--:R-:W-:Y:S05]  /*4ae0*/  @!P0 NANOSLEEP.SYNCS 0x989680 ;  /* 0x009896800000895d */ /* 0x008fea0003900000 */
[----:B------:R-:W3:Y:S02]  /*4af0*/  @!P0 SYNCS.PHASECHK.TRANS64 P0, [R0+URZ], R2 ;  /* 0x00000002000085a7 */ /* 0x000ee400080010ff */
[----:B---3--:R-:W-:Y:S05]  /*4b00*/  @!P0 BRA `(.L_x_97) ;  /* 0xfffffffc00f08947 */ /* 0x008fea000383ffff */
[----:B------:R-:W-:Y:S05]  /*4b10*/  BRA `(.L_x_96) ;  /* 0x00000000000c7947 */ /* 0x000fea0003800000 */
.L_x_92:
[----:B------:R-:W-:-:S04]  /*4b20*/  UIADD3 UR5, UPT, UPT, UR6, 0x1e0, URZ ;  /* 0x000001e006057890 */ /* 0x000fc8000fffe0ff */
[----:B------:R-:W-:-:S09]  /*4b30*/  UPRMT UR5, UR17, 0x654, UR5 ;  /* 0x0000065411057896 */ /* 0x000fd20008000005 */
[----:B------:R-:W-:Y:S03]  /*4b40*/  SYNCS.ARRIVE.TRANS64.RED.A1T0 RZ, [UR5], RZ ;  /* 0x000000ffffff79a7 */ /* 0x000fe60008100405 */
.L_x_96:
[----:B-12---:R-:W-:Y:S01]  /*4b50*/  SHF.L.U32 R2, RZ, 0x1f, RZ ;  /* 0x0000001fff027819 */ /* 0x006fe200000006ff */
[----:B------:R-:W-:Y:S01]  /*4b60*/  UIADD3 UR5, UPT, UPT, UR6, 0x1e0, URZ ;  /* 0x000001e006057890 */ /* 0x000fe2000fffe0ff */
[----:B------:R-:W-:Y:S02]  /*4b70*/  PLOP3.LUT P0, PT, PT, PT, UP1, 0x80, 0x8 ;  /* 0x000000000008781c */ /* 0x000fe40003f0f018 */
[----:B------:R-:W1:Y:S02]  /*4b80*/  SYNCS.PHASECHK.TRANS64.TRYWAIT P1, [UR6+0x1e0], R2 ;  /* 0x0001e002ff0075a7 */ /* 0x000e640008021106 */
[----:B-1----:R-:W-:Y:S09]  /*4b90*/  @!P1 BRA `(.L_x_98) ;  /* 0x0000004000409947 */ /* 0x002ff20003800000 */
.L_x_191:
[----:B------:R-:W-:Y:S02]  /*4ba0*/  @!UP1 UPRMT UR5, UR17, 0x654, UR5 ;  /* 0x0000065411059896 */ /* 0x000fe40008000005 */
[----:B------:R-:W-:Y:S01]  /*4bb0*/  ULOP3.LUT UR6, UR24, 0xffff, URZ, 0xc0, !UPT ;  /* 0x0000ffff18067892 */ /* 0x000fe2000f8ec0ff */
[----:B------:R-:W-:-:S03]  /*4bc0*/  UMOV UR8, 0xffff ;  /* 0x0000ffff00087882 */ /* 0x000fc60000000000 */
[----:B------:R-:W-:-:S03]  /*4bd0*/  USHF.R.U32.HI UR6, URZ, 0x5, UR6 ;  /* 0x00000005ff067899 */ /* 0x000fc60008011606 */
[----:B------:R-:W-:Y:S01]  /*4be0*/  @!P0 SYNCS.ARRIVE.TRANS64.RED.A1T0 RZ, [UR5], RZ ;  /* 0x000000ffffff89a7 */ /* 0x000fe20008100405 */
[----:B------:R-:W-:Y:S01]  /*4bf0*/  NOP ;  /* 0x0000000000007918 */ /* 0x000fe20000000000 */
[----:B-1----:R-:W1:Y:S01]  /*4c00*/  LDS R0, [UR4+0x14] ;  /* 0x00001404ff007984 */ /* 0x002e620008000800 */
[----:B------:R-:W-:Y:S01]  /*4c10*/  USHF.L.U32 UR8, UR8, UR6, URZ ;  /* 0x0000000608087299 */ /* 0x000fe200080006ff */
[----:B------:R-:W-:Y:S02]  /*4c20*/  UMOV UR5, 0x1 ;  /* 0x0000000100057882 */ /* 0x000fe40000000000 */
[----:B------:R-:W-:-:S03]  /*4c30*/  USHF.L.U32 UR5, UR5, UR6, URZ ;  /* 0x0000000605057299 */ /* 0x000fc600080006ff */
[----:B-1----:R-:W-:-:S04]  /*4c40*/  LOP3.LUT R0, R0, UR8, RZ, 0xc0, !PT ;  /* 0x0000000800007c12 */ /* 0x002fc8000f8ec0ff */
[----:B------:R-:W-:-:S13]  /*4c50*/  ISETP.NE.AND P0, PT, R0, UR8, PT ;  /* 0x0000000800007c0c */ /* 0x000fda000bf05270 */
[----:B------:R-:W-:Y:S05]  /*4c60*/  @P0 BRA `(.L_x_99) ;  /* 0x0000000000580947 */ /* 0x000fea0003800000 */
[----:B------:R-:W1:Y:S02]  /*4c70*/  LDS R0, [UR4+0x18] ;  /* 0x00001804ff007984 */ /* 0x000e640008000800 */
[----:B-1----:R-:W-:-:S04]  /*4c80*/  LOP3.LUT R0, R0, UR5, RZ, 0xc0, !PT ;  /* 0x0000000500007c12 */ /* 0x002fc8000f8ec0ff */
[----:B------:R-:W-:-:S13]  /*4c90*/  ISETP.NE.AND P0, PT, R0, UR5, PT ;  /* 0x0000000500007c0c */ /* 0x000fda000bf05270 */
[----:B------:R-:W-:Y:S05]  /*4ca0*/  @P0 BRA `(.L_x_100) ;  /* 0x00000000003c0947 */ /* 0x000fea0003800000 */
[----:B------:R-:W1:Y:S01]  /*4cb0*/  S2R R2, SR_LANEID ;  /* 0x0000000000027919 */ /* 0x000e620000000000 */
[----:B------:R-:W-:Y:S01]  /*4cc0*/  ULOP3.LUT UR8, URZ, UR8, URZ, 0x33, !UPT ;  /* 0x00000008ff087292 */ /* 0x000fe2000f8e33ff */
[----:B------:R-:W-:Y:S02]  /*4cd0*/  VOTEU.ANY UR7, UPT, PT ;  /* 0x0000000000077886 */ /* 0x000fe400038e0100 */
[----:B------:R-:W-:-:S03]  /*4ce0*/  UFLO.U32 UR7, UR7 ;  /* 0x00000007000772bd */ /* 0x000fc600080e0000 */
[----:B------:R-:W-:-:S04]  /*4cf0*/  IMAD.U32 R0, RZ, RZ, UR8 ;  /* 0x00000008ff007e24 */ /* 0x000fc8000f8e00ff */
[----:B------:R2:W3:Y:S02]  /*4d00*/  REDUX UR6, R0 ;  /* 0x00000000000673c4 */ /* 0x0004e40000000000 */
[----:B------:R1:W-:Y:S02]  /*4d10*/  UTCATOMSWS.AND URZ, UR8 ;  /* 0x0000000800ff79e3 */ /* 0x0003e40008000000 */
[----:B-1----:R-:W-:Y:S02]  /*4d20*/  ISETP.EQ.U32.AND P0, PT, R2, UR7, PT ;  /* 0x0000000702007c0c */ /* 0x002fe4000bf02070 */
[----:B--2---:R-:W-:Y:S02]  /*4d30*/  LOP3.LUT R0, RZ, UR5, RZ, 0x33, !PT ;  /* 0x00000005ff007c12 */ /* 0x004fe4000f8e33ff */
[----:B---3--:R-:W-:Y:S02]  /*4d40*/  MOV R2, UR6 ;  /* 0x0000000600027c02 */ /* 0x008fe40008000f00 */
[----:B------:R-:W1:Y:S07]  /*4d50*/  REDUX UR5, R0 ;  /* 0x00000000000573c4 */ /* 0x000e6e0000000000 */
[----:B------:R2:W-:Y:S01]  /*4d60*/  @P0 ATOMS.AND RZ, [UR4+0x14], R2 ;  /* 0x00001402ffff098c */ /* 0x0005e2000a800004 */
[----:B-1----:R-:W-:-:S05]  /*4d70*/  IMAD.U32 R0, RZ, RZ, UR5 ;  /* 0x00000005ff007e24 */ /* 0x002fca000f8e00ff */
[----:B------:R2:W-:Y:S01]  /*4d80*/  @P0 ATOMS.AND RZ, [UR4+0x18], R0 ;  /* 0x00001800ffff098c */ /* 0x0005e2000a800004 */
[----:B------:R-:W-:Y:S05]  /*4d90*/  BRA `(.L_x_101) ;  /* 0x0000000000147947 */ /* 0x000fea0003800000 */
.L_x_100:
[----:B------:R-:W-:Y:S02]  /*4da0*/  MOV R2, 0x4dc0 ;  /* 0x00004dc000027802 */ /* 0x000fe40000000f00 */
[----:B----45:R-:W-:Y:S05]  /*4db0*/  CALL.REL.NOINC `($__internal_0_$__cuda_sm10x_tcgen05_guardrail_trap_col_being_dealloced_not_returned_by_alloc) ;  /* 0x0000004000547944 */ /* 0x030fea0003c00000 */
[----:B------:R-:W-:Y:S05]  /*4dc0*/  BRA `(.L_x_101) ;  /* 0x0000000000087947 */ /* 0x000fea0003800000 */
.L_x_99:
[----:B------:R-:W-:Y:S02]  /*4dd0*/  MOV R2, 0x4df0 ;  /* 0x00004df000027802 */ /* 0x000fe40000000f00 */
[----:B----45:R-:W-:Y:S05]  /*4de0*/  CALL.REL.NOINC `($__internal_2_$__cuda_sm10x_tcgen05_guardrail_trap_unallocated_columns_being_dealloced) ;  /* 0x0000004000607944 */ /* 0x030fea0003c00000 */
.L_x_101:
[----:B------:R-:W-:Y:S01]  /*4df0*/  NOP ;  /* 0x0000000000007918 */ /* 0x000fe20000000000 */
[----:B------:R-:W-:Y:S05]  /*4e00*/  EXIT ;  /* 0x000000000000794d */ /* 0x000fea0003800000 */
.L_x_72:
[----:B------:R-:W-:-:S09]  /*4e10*/  UISETP.NE.OR UP0, UPT, UR11, 0x3, !UP5 ;  /* 0x000000030b00788c */ /* 0x000fd2000ef05670 */
[----:B------:R-:W-:Y:S05]  /*4e20*/  BRA.U UP0, `(.L_x_102) ;  /* 0x0000000900e87547 */ /* 0x000fea000b800000 */
[----:B------:R-:W2:Y:S01]  /*4e30*/  LDCU UR25, c[0x0][0x370] ;  /* 0x00006e00ff1977ac */ /* 0x000ea20008000800 */
[----:B------:R-:W3:Y:S01]  /*4e40*/  LDC.64 R16, c[0x0][0x348] ;  /* 0x0000d200ff107b82 */ /* 0x000ee20000000a00 */
[----:B------:R-:W-:Y:S02]  /*4e50*/  HFMA2 R13, -RZ, RZ, 0, 0 ;  /* 0x00000000ff0d7431 */ /* 0x000fe400000001ff */
[----:B------:R-:W-:Y:S01]  /*4e60*/  IMAD.MOV.U32 R15, RZ, RZ, 0x1 ;  /* 0x00000001ff0f7424 */ /* 0x000fe200078e00ff */
[----:B------:R-:W2:Y:S01]  /*4e70*/  LDCU.128 UR20, c[0x0][0xb10] ;  /* 0x00016200ff1477ac */ /* 0x000ea20008000c00 */
[----:B------:R-:W-:Y:S01]  /*4e80*/  IMAD.MOV.U32 R14, RZ, RZ, RZ ;  /* 0x000000ffff0e7224 */ /* 0x000fe200078e00ff */
[----:B------:R-:W-:Y:S01]  /*4e90*/  MOV R12, 0x2000 ;  /* 0x00002000000c7802 */ /* 0x000fe20000000f00 */
[----:B------:R-:W4:Y:S01]  /*4ea0*/  LDCU UR24, c[0x0][0x374] ;  /* 0x00006e80ff1877ac */ /* 0x000f220008000800 */
[----:B------:R-:W1:Y:S01]  /*4eb0*/  LDC.64 R2, c[0x0][0x888] ;  /* 0x00022200ff027b82 */ /* 0x000e620000000a00 */
[----:B------:R-:W4:Y:S01]  /*4ec0*/  LDCU UR13, c[0x0][0xb0c] ;  /* 0x00016180ff0d77ac */ /* 0x000f220008000800 */
[----:B------:R-:W4:Y:S06]  /*4ed0*/  LDCU UR18, c[0x0][0xb20] ;  /* 0x00016400ff1277ac */ /* 0x000f2c0008000800 */
[----:B------:R-:W1:Y:S01]  /*4ee0*/  LDC.64 R4, c[0x0][0x890] ;  /* 0x00022400ff047b82 */ /* 0x000e620000000a00 */
[----:B------:R-:W3:Y:S01]  /*4ef0*/  LDCU UR4, c[0x0][0xb30] ;  /* 0x00016600ff0477ac */ /* 0x000ee20008000800 */
[----:B------:R-:W-:Y:S01]  /*4f00*/  UMOV UR19, 0x400 ;  /* 0x0000040000137882 */ /* 0x000fe20000000000 */
[----:B------:R-:W-:-:S02]  /*4f10*/  UISETP.GE.AND UP0, UPT, UR37, 0x1, UPT ;  /* 0x000000012500788c */ /* 0x000fc4000bf06270 */
[----:B------:R-:W-:Y:S02]  /*4f20*/  ULEA UR19, UR54, UR19, 0x18 ;  /* 0x0000001336137291 */ /* 0x000fe4000f8ec0ff */
[----:B------:R-:W-:Y:S02]  /*4f30*/  UP2UR UR5, UPR, URZ, 0x1 ;  /* 0x00000001ff057883 */ /* 0x000fe40008000000 */
[----:B--2---:R-:W-:Y:S02]  /*4f40*/  UIMAD.WIDE.U32 UR10, UR25, UR20, URZ ;  /* 0x00000014190a72a5 */ /* 0x004fe4000f8e00ff */
[----:B------:R-:W-:Y:S02]  /*4f50*/  UIADD3 UR5, UPT, UPT, UR19, 0x140, URZ ;  /* 0x0000014013057890 */ /* 0x000fe4000fffe0ff */
[----:B----4-:R-:W-:Y:S02]  /*4f60*/  UIMAD.WIDE.U32 UR8, UR24, UR23, URZ ;  /* 0x00000017180872a5 */ /* 0x010fe4000f8e00ff */
[----:B------:R-:W-:-:S02]  /*4f70*/  UPLOP3.LUT UP3, UPT, UPT, UPT, UPT, 0x40, 0x4 ;  /* 0x000000000004789c */ /* 0x000fc40003f6e870 */
[----:B------:R-:W-:Y:S01]  /*4f80*/  UISETP.NE.AND UP4, UPT, UR37, 0x1, UPT ;  /* 0x000000012500788c */ /* 0x000fe2000bf85270 */
[----:B------:R-:W2:Y:S01]  /*4f90*/  LDCU.64 UR6, c[0x0][0xb28] ;  /* 0x00016500ff0677ac */ /* 0x000ea20008000a00 */
[----:B------:R-:W-:Y:S02]  /*4fa0*/  UISETP.NE.AND UP6, UPT, UR13, 0x1, UPT ;  /* 0x000000010d00788c */ /* 0x000fe4000bfc5270 */
[----:B------:R-:W-:Y:S02]  /*4fb0*/  UISETP.NE.AND UP5, UPT, UR22, 0x1, UPT ;  /* 0x000000011600788c */ /* 0x000fe4000bfa5270 */
[----:B------:R-:W-:Y:S02]  /*4fc0*/  UPRMT UR54, UR54, 0x654, UR5 ;  /* 0x0000065436367896 */ /* 0x000fe40008000005 */
[----:B------:R-:W-:Y:S02]  /*4fd0*/  USHF.R.U32.HI UR28, URZ, UR21, UR11 ;  /* 0x00000015ff1c7299 */ /* 0x000fe4000801160b */
[----:B------:R-:W-:-:S02]  /*4fe0*/  USHF.R.U32.HI UR27, URZ, UR18, UR9 ;  /* 0x00000012ff1b7299 */ /* 0x000fc40008011609 */
[----:B---3--:R-:W-:-:S11]  /*4ff0*/  UISETP.NE.AND UP2, UPT, UR4, 0x1, UPT ;  /* 0x000000010400788c */ /* 0x008fd6000bf45270 */
.L_x_110:
[C---:B------:R-:W-:Y:S02]  /*5000*/  LEA R7, R14.reuse, UR19, 0x3 ;  /* 0x000000130e077c11 */ /* 0x040fe4000f8e18ff */
[----:B------:R-:W-:Y:S02]  /*5010*/  SHF.L.U32 R0, R13, 0x1f, RZ ;  /* 0x0000001f0d007819 */ /* 0x000fe400000006ff */
[----:B------:R-:W-:Y:S02]  /*5020*/  LEA R8, R14, UR19, 0x4 ;  /* 0x000000130e087c11 */ /* 0x000fe4000f8e20ff */
[----:B---3--:R-:W3:Y:S02]  /*5030*/  SYNCS.PHASECHK.TRANS64.TRYWAIT P0, [R7+URZ+0x160], R0 ;  /* 0x00016000070075a7 */ /* 0x008ee400080011ff */
[----:B---3--:R-:W-:Y:S05]  /*5040*/  @!P0 BRA `(.L_x_103) ;  /* 0x0000003c002c8947 */ /* 0x008fea0003800000 */
.L_x_192:
[----:B------:R-:W4:Y:S01]  /*5050*/  LDS.128 R8, [R8+0x1f0] ;  /* 0x0001f00008087984 */ /* 0x000f220000000c00 */
[----:B------:R-:W-:Y:S01]  /*5060*/  UISETP.GE.AND UP0, UPT, UR37, 0x1, UPT ;  /* 0x000000012500788c */ /* 0x000fe2000bf06270 */
[----:B------:R-:W-:Y:S01]  /*5070*/  @!PT LDS RZ, [RZ] ;  /* 0x00000000fffff984 */ /* 0x000fe20000000800 */
[----:B------:R-:W-:Y:S01]  /*5080*/  @!PT LDS RZ, [RZ] ;  /* 0x00000000fffff984 */ /* 0x000fe20000000800 */
[----:B------:R-:W-:Y:S01]  /*5090*/  @!PT LDS RZ, [RZ] ;  /* 0x00000000fffff984 */ /* 0x000fe20000000800 */
[----:B------:R-:W-:Y:S01]  /*50a0*/  @!PT LDS RZ, [RZ] ;  /* 0x00000000fffff984 */ /* 0x000fe20000000800 */
[----:B------:R1:W-:Y:S06]  /*50b0*/  MEMBAR.ALL.CTA ;  /* 0x0000000000007992 */ /* 0x0003ec0000008000 */
[----:B-1----:R-:W1:Y:S01]  /*50c0*/  FENCE.VIEW.ASYNC.S ;  /* 0x00000000000073c6 */ /* 0x002e620000000000 */
[----:B----4-:R-:W-:Y:S11]  /*50d0*/  LOP3.LUT P0, RZ, R10, 0x1, RZ, 0xc0, !PT ;  /* 0x000000010aff7812 */ /* 0x010ff6000780c0ff */
[----:B------:R-:W-:Y:S02]  /*50e0*/  @!UPT UIADD3 URZ, UPT, UPT, URZ, URZ, URZ ;  /* 0x000000fffffff290 */ /* 0x000fe4000fffe0ff */
[----:B-1----:R-:W-:Y:S01]  /*50f0*/  VOTEU.ANY UP1, P0 ;  /* 0x0000000000ff7886 */ /* 0x002fe20000020100 */
[----:B------:R-:W-:Y:S11]  /*5100*/  PLOP3.LUT P0, PT, PT, PT, UP1, 0x80, 0x8 ;  /* 0x000000000008781c */ /* 0x000ff60003f0f018 */
[----:B------:R-:W-:Y:S02]  /*5110*/  @!UPT UIADD3 URZ, UPT, UPT, URZ, URZ, URZ ;  /* 0x000000fffffff290 */ /* 0x000fe4000fffe0ff */
[----:B---3--:R-:W-:Y:S02]  /*5120*/  @P0 SHF.R.U32.HI R0, RZ, 0x10, R9 ;  /* 0x00000010ff000819 */ /* 0x008fe40000011609 */
[----:B------:R-:W-:Y:S02]  /*5130*/  @P0 MOV R6, R8 ;  /* 0x0000000800060202 */ /* 0x000fe40000000f00 */
[----:B------:R-:W-:Y:S01]  /*5140*/  @P0 R2UR UR4, R0 ;  /* 0x00000000000402ca */ /* 0x000fe200000e0000 */
[----:B------:R-:W-:Y:S01]  /*5150*/  VIADD R0, R7, 0x170 ;  /* 0x0000017007007836 */ /* 0x000fe20000000000 */
[----:B------:R-:W-:Y:S02]  /*5160*/  @P0 LOP3.LUT R8, R9, 0xffff, RZ, 0xc0, !PT ;  /* 0x0000ffff09080812 */ /* 0x000fe400078ec0ff */
[----:B------:R-:W-:Y:S02]  /*5170*/  @P0 R2UR UR8, R6 ;  /* 0x00000000060802ca */ /* 0x000fe400000e0000 */
[----:B------:R-:W-:Y:S02]  /*5180*/  PRMT R0, RZ, 0x654, R0 ;  /* 0x00000654ff007816 */ /* 0x000fe40000000000 */
[----:B------:R-:W-:Y:S02]  /*5190*/  @P0 R2UR UR5, R8 ;  /* 0x00000000080502ca */ /* 0x000fe400000e0000 */
[----:B------:R1:W-:Y:S03]  /*51a0*/  SYNCS.ARRIVE.TRANS64.RED.A1T0 RZ, [R0+URZ], RZ ;  /* 0x000000ff00ff79a7 */ /* 0x0003e600081004ff */
[----:B------:R-:W-:Y:S04]  /*51b0*/  @UP1 UMOV UR29, UR4 ;  /* 0x00000004001d1c82 */ /* 0x000fe80008000000 */
[----:B------:R-:W-:Y:S04]  /*51c0*/  @UP1 UMOV UR15, UR8 ;  /* 0x00000008000f1c82 */ /* 0x000fe80008000000 */
[----:B------:R-:W-:Y:S01]  /*51d0*/  @UP1 UMOV UR14, UR5 ;  /* 0x00000005000e1c82 */ /* 0x000fe20008000000 */
[----:B------:R-:W-:Y:S05]  /*51e0*/  BRA.U !UP0, `(.L_x_104) ;  /* 0x0000000108947547 */ /* 0x000fea000b800000 */
[----:B------:R-:W-:Y:S02]  /*51f0*/  UIMAD.WIDE.U32 UR30, UR14, UR23, URZ ;  /* 0x000000170e1e72a5 */ /* 0x000fe4000f8e00ff */
[----:B------:R-:W-:Y:S02]  /*5200*/  UIMAD.WIDE.U32 UR40, UR15, UR20, URZ ;  /* 0x000000140f2872a5 */ /* 0x000fe4000f8e00ff */
[----:B------:R-:W-:Y:S02]  /*5210*/  USEL UR4, UR24, UR27, !UP5 ;  /* 0x0000001b18047287 */ /* 0x000fe4000e800000 */
[----:B------:R-:W-:Y:S02]  /*5220*/  USHF.R.U32.HI UR32, URZ, UR18, UR31 ;  /* 0x00000012ff207299 */ /* 0x000fe4000801161f */
[----:B--2---:R-:W-:Y:S02]  /*5230*/  UIMAD.WIDE.U32 UR38, UR4, UR6, URZ ;  /* 0x00000006042672a5 */ /* 0x004fe4000f8e00ff */
[----:B------:R-:W-:Y:S02]  /*5240*/  USEL UR9, UR25, UR28, !UP6 ;  /* 0x0000001c19097287 */ /* 0x000fe4000f000000 */
[----:B------:R-:W-:Y:S02]  /*5250*/  USEL UR8, UR14, UR32, !UP5 ;  /* 0x000000200e087287 */ /* 0x000fe4000e800000 */
[----:B------:R-:W-:Y:S02]  /*5260*/  UIMAD.WIDE.U32 UR34, UR9, UR6, URZ ;  /* 0x00000006092272a5 */ /* 0x000fe4000f8e00ff */
[----:B------:R-:W-:Y:S02]  /*5270*/  UIMAD.WIDE.U32 UR16, UR8, UR6, URZ ;  /* 0x00000006081072a5 */ /* 0x000fe4000f8e00ff */
[----:B------:R-:W-:Y:S02]  /*5280*/  @UP4 USHF.R.U32.HI UR9, URZ, UR7, UR35 ;  /* 0x00000007ff094299 */ /* 0x000fe40008011623 */
[----:B------:R-:W-:Y:S02]  /*5290*/  USHF.R.U32.HI UR17, URZ, UR7, UR17 ;  /* 0x00000007ff117299 */ /* 0x000fe40008011611 */
[----:B------:R-:W-:Y:S02]  /*52a0*/  UIMAD UR10, UR37, UR9, URZ ;  /* 0x00000009250a72a4 */ /* 0x000fe4000f8e02ff */
[----:B------:R-:W-:Y:S01]  /*52b0*/  USEL UR17, UR8, UR17, !UP4 ;  /* 0x0000001108117287 */ /* 0x000fe2000e000000 */
[----:B------:R-:W-:Y:S02]  /*52c0*/  UMOV UR31, UR41 ;  /* 0x00000029001f7c82 */ /* 0x000fe40008000000 */
[----:B------:R-:W-:Y:S02]  /*52d0*/  USHF.R.U32.HI UR30, URZ, UR21, UR31 ;  /* 0x00000015ff1e7299 */ /* 0x000fe4000801161f */
[----:B------:R-:W-:Y:S02]  /*52e0*/  UIADD3 UR16, UPT, UPT, -UR17, URZ, URZ ;  /* 0x000000ff11107290 */ /* 0x000fe4000fffe1ff */
[----:B------:R-:W-:Y:S02]  /*52f0*/  USEL UR5, UR15, UR30, !UP6 ;  /* 0x0000001e0f057287 */ /* 0x000fe4000f000000 */
[----:B------:R-:W-:Y:S01]  /*5300*/  UIMAD UR16, UR37, UR16, UR8 ;  /* 0x00000010251072a4 */ /* 0x000fe2000f8e0208 */
[----:B------:R-:W-:Y:S02]  /*5310*/  UMOV UR31, UR39 ;  /* 0x00000027001f7c82 */ /* 0x000fe40008000000 */
[----:B------:R-:W-:Y:S04]  /*5320*/  @UP4 USHF.R.U32.HI UR4, URZ, UR7, UR31 ;  /* 0x00000007ff044299 */ /* 0x000fe8000801161f */
[----:B------:R-:W-:Y:S04]  /*5330*/  UIMAD UR4, UR37, UR4, URZ ;  /* 0x00000004250472a4 */ /* 0x000fe8000f8e02ff */
[----:B------:R-:W-:Y:S04]  /*5340*/  UISETP.GE.AND UP0, UPT, UR8, UR4, UPT ;  /* 0x000000040800728c */ /* 0x000fe8000bf06270 */
[----:B------:R-:W-:Y:S02]  /*5350*/  UISETP.GE.OR UP0, UPT, UR5, UR10, UP0 ;  /* 0x0000000a0500728c */ /* 0x000fe40008706670 */
[----:B------:R-:W-:Y:S09]  /*5360*/  UIMAD.WIDE.U32 UR10, UR5, UR6, URZ ;  /* 0x00000006050a72a5 */ /* 0x000ff2000f8e00ff */
[----:B------:R-:W-:Y:S04]  /*5370*/  @!UP0 USHF.R.U32.HI UR4, URZ, UR7, UR11 ;  /* 0x00000007ff048299 */ /* 0x000fe8000801160b */
[----:B------:R-:W-:Y:S04]  /*5380*/  @!UP0 USEL UR4, UR5, UR4, !UP4 ;  /* 0x0000000405048287 */ /* 0x000fe8000e000000 */
[----:B------:R-:W-:Y:S02]  /*5390*/  @!UP0 UIMAD UR12, UR9, UR16, UR4 ;  /* 0x00000010090c82a4 */ /* 0x000fe4000f8e0204 */
[----:B------:R-:W-:Y:S02]  /*53a0*/  @!UP0 UIADD3 UR16, UPT, UPT, UR17, -UR4, URZ ;  /* 0x8000000411108290 */ /* 0x000fe4000fffe0ff */
[----:B------:R-:W-:Y:S02]  /*53b0*/  UIADD3 UR9, UPT, UPT, -UR5, URZ, URZ ;  /* 0x000000ff05097290 */ /* 0x000fe4000fffe1ff */
[----:B------:R-:W-:Y:S02]  /*53c0*/  UIADD3 UR4, UPT, UPT, -UR8, URZ, URZ ;  /* 0x000000ff08047290 */ /* 0x000fe4000fffe1ff */
[----:B------:R-:W-:Y:S02]  /*53d0*/  @!UP0 UIMAD UR8, UR16, UR37, UR5 ;  /* 0x00000025100882a4 */ /* 0x000fe4000f8e0205 */
[----:B------:R-:W-:Y:S02]  /*53e0*/  UIMAD UR15, UR13, UR9, UR15 ;  /* 0x000000090d0f72a4 */ /* 0x000fe4000f8e020f */
[----:B------:R-:W-:Y:S01]  /*53f0*/  UIMAD UR14, UR22, UR4, UR14 ;  /* 0x00000004160e72a4 */ /* 0x000fe2000f8e020e */
[----:B------:R-:W-:Y:S02]  /*5400*/  @!UP0 UMOV UR5, UR12 ;  /* 0x0000000c00058c82 */ /* 0x000fe40008000000 */
[----:B------:R-:W-:Y:S02]  /*5410*/  UIMAD UR15, UR5, UR13, UR15 ;  /* 0x0000000d050f72a4 */ /* 0x000fe4000f8e020f */
[----:B------:R-:W-:Y:S11]  /*5420*/  UIMAD UR14, UR8, UR22, UR14 ;  /* 0x00000016080e72a4 */ /* 0x000ff6000f8e020e */
[----:B------:R-:W-:Y:S01]  /*5430*/  @!UPT UIADD3 URZ, UPT, UPT, URZ, URZ, URZ ;  /* 0x000000fffffff290 */ /* 0x000fe2000fffe0ff */
.L_x_104:
[----:B------:R-:W3:Y:S01]  /*5440*/  @!UP2 LDCU.128 UR8, c[0x0][0xb10] ;  /* 0x00016200ff08a7ac */ /* 0x000ee20008000c00 */
[C---:B------:R-:W-:Y:S02]  /*5450*/  ISETP.NE.U32.AND P1, PT, R4.reuse, RZ, PT ;  /* 0x000000ff0400720c */ /* 0x040fe40003f25070 */
[----:B------:R-:W-:Y:S02]  /*5460*/  ISETP.NE.U32.AND P0, PT, R4, RZ, PT ;  /* 0x000000ff0400720c */ /* 0x000fe40003f05070 */
[C---:B------:R-:W-:Y:S02]  /*5470*/  ISETP.NE.AND.EX P1, PT, R5.reuse, RZ, PT, P1 ;  /* 0x000000ff0500720c */ /* 0x040fe40003f25310 */
[----:B------:R-:W-:Y:S01]  /*5480*/  ISETP.NE.AND.EX P0, PT, R5, RZ, PT, P0 ;  /* 0x000000ff0500720c */ /* 0x000fe20003f05300 */
[----:B------:R-:W4:Y:S01]  /*5490*/  @!UP2 LDCU UR5, c[0x0][0xb0c] ;  /* 0x00016180ff05a7ac */ /* 0x000f220008000800 */
[----:B------:R-:W-:Y:S01]  /*54a0*/  SHF.L.U32 R6, R15, 0x1f, RZ ;  /* 0x0000001f0f067819 */ /* 0x000fe200000006ff */
[----:B---3--:R-:W-:Y:S04]  /*54b0*/  UIMAD.WIDE.U32 UR16, UR15, UR8, URZ ;  /* 0x000000080f1072a5 */ /* 0x008fe8000f8e00ff */
[----:B------:R-:W-:Y:S02]  /*54c0*/  @!UP2 USHF.R.U32.HI UR4, URZ, UR9, UR17 ;  /* 0x00000009ff04a299 */ /* 0x000fe40008011611 */
[----:B------:R-:W-:Y:S02]  /*54d0*/  UIMAD.WIDE.U32 UR16, UR14, UR11, URZ ;  /* 0x0000000b0e1072a5 */ /* 0x000fe4000f8e00ff */
[----:B----4-:R-:W-:Y:S04]  /*54e0*/  @!UP2 UISETP.NE.AND UP0, UPT, UR5, 0x1, UPT ;  /* 0x000000010500a88c */ /* 0x010fe8000bf05270 */
[----:B------:R-:W-:Y:S02]  /*54f0*/  @!UP2 USEL UR8, UR15, UR4, !UP0 ;  /* 0x000000040f08a287 */ /* 0x000fe4000c000000 */
[----:B------:R-:W-:Y:S01]  /*5500*/  @!UP2 UISETP.NE.AND UP0, UPT, UR10, 0x1, UPT ;  /* 0x000000010a00a88c */ /* 0x000fe2000bf05270 */
[----:B------:R-:W3:Y:S02]  /*5510*/  @!UP2 LDCU UR4, c[0x0][0xb20] ;  /* 0x00016400ff04a7ac */ /* 0x000ee40008000800 */
[----:B---3--:R-:W-:Y:S04]  /*5520*/  @!UP2 USHF.R.U32.HI UR4, URZ, UR4, UR17 ;  /* 0x00000004ff04a299 */ /* 0x008fe80008011611 */
[----:B------:R-:W-:Y:S04]  /*5530*/  @!UP2 USEL UR9, UR14, UR4, !UP0 ;  /* 0x000000040e09a287 */ /* 0x000fe8000c000000 */
[----:B------:R-:W-:Y:S02]  /*5540*/  @!UP2 UIADD3 UR4, UPT, UPT, -UR8, UR9, URZ ;  /* 0x000000090804a290 */ /* 0x000fe4000fffe1ff */
[----:B------:R-:W-:Y:S02]  /*5550*/  @!UP2 UIADD3 UR8, UPT, UPT, UR8, -UR9, URZ ;  /* 0x800000090808a290 */ /* 0x000fe4000fffe0ff */
[----:B------:R-:W-:Y:S02]  /*5560*/  @!UP2 UIMAD UR15, UR4, UR5, UR15 ;  /* 0x00000005040fa2a4 */ /* 0x000fe4000f8e020f */
[----:B------:R-:W-:Y:S01]  /*5570*/  @!UP2 UIMAD UR14, UR8, UR10, UR14 ;  /* 0x0000000a080ea2a4 */ /* 0x000fe2000f8e020e */
[----:B------:R-:W-:Y:S11]  /*5580*/  BRA.U UP3, `(.L_x_105) ;  /* 0x0000000103107547 */ /* 0x000ff6000b800000 */
[----:B------:R-:W-:Y:S04]  /*5590*/  MOV R7, UR26 ;  /* 0x0000001a00077c02 */ /* 0x000fe80008000f00 */
[----:B------:R-:W-:Y:S04]  /*55a0*/  SHF.L.U32 R7, R7, 0x1f, RZ ;  /* 0x0000001f07077819 */ /* 0x000fe800000006ff */
[----:B------:R-:W3:Y:S02]  /*55b0*/  SYNCS.PHASECHK.TRANS64.TRYWAIT P2, [UR19+0x158], R7 ;  /* 0x00015807ff0075a7 */ /* 0x000ee40008041113 */
[----:B---3--:R-:W-:Y:S05]  /*55c0*/  @!P2 BRA `(.L_x_106) ;  /* 0x0000003400e0a947 */ /* 0x008fea0003800000 */
.L_x_105:
[----:B------:R-:W-:Y:S05]  /*55d0*/  @!P1 BRA `(.L_x_107) ;  /* 0x00000000002c9947 */ /* 0x000fea0003800000 */
[----:B------:R-:W-:Y:S01]  /*55e0*/  ISETP.NE.U32.AND P1, PT, R2, RZ, PT ;  /* 0x000000ff0200720c */ /* 0x000fe20003f25070 */
[----:B------:R-:W-:Y:S03]  /*55f0*/  IMAD.MOV.U32 R141, RZ, RZ, 0x1 ;  /* 0x00000001ff8d7424 */ /* 0x000fe600078e00ff */
[----:B------:R-:W-:Y:S11]  /*5600*/  ISETP.NE.AND.EX P1, PT, R3, RZ, PT, P1 ;  /* 0x000000ff0300720c */ /* 0x000ff60003f25310 */
[----:B------:R-:W-:Y:S02]  /*5610*/  @!UPT UIADD3 URZ, UPT, UPT, URZ, URZ, URZ ;  /* 0x000000fffffff290 */ /* 0x000fe4000fffe0ff */
[----:B------:R-:W3:Y:S01]  /*5620*/  @P1 LDC.64 R8, c[0x0][0x888] ;  /* 0x00022200ff081b82 */ /* 0x000ee20000000a00 */
[----:B-1----:R-:W-:Y:S04]  /*5630*/  @P1 IMAD R0, R4, UR36, RZ ;  /* 0x0000002404001c24 */ /* 0x002fe8000f8e02ff */
[----:B---3--:R-:W-:Y:S04]  /*5640*/  @P1 IMAD.WIDE R8, R0, 0x4, R8 ;  /* 0x0000000400081825 */ /* 0x008fe800078e0208 */
[----:B------:R-:W-:Y:S01]  /*5650*/  HFMA2 R0, -RZ, RZ, 0, 5.9604644775390625e-08 ;  /* 0x00000001ff007431 */ /* 0x000fe200000001ff */
[----:B-----5:R3:W5:Y:S04]  /*5660*/  @P1 LDG.E R71, desc[UR52][R8.64] ;  /* 0x0000003408471981 */ /* 0x020768000c1e1900 */
[----:B------:R-:W-:Y:S01]  /*5670*/  @!P1 PRMT R141, R0, 0x7610, R141 ;  /* 0x00007610008d9816 */ /* 0x000fe2000000008d */
[----:B---3--:R-:W4:Y:S06]  /*5680*/  @!P1 LDC R71, c[0x0][0x880] ;  /* 0x00022000ff479b82 */ /* 0x008f2c0000000800 */
.L_x_107:
[----:B----45:R-:W-:Y:S01]  /*5690*/  @!P0 FSETP.EQ.AND P1, PT, R71, RZ, PT ;  /* 0x000000ff4700820b */ /* 0x030fe20003f22000 */
[----:B------:R-:W-:Y:S01]  /*56a0*/  @!UPT UIADD3 URZ, UPT, UPT, URZ, URZ, URZ ;  /* 0x000000fffffff290 */ /* 0x000fe2000fffe0ff */
[----:B------:R-:W-:Y:S11]  /*56b0*/  @!P0 BRA `(.L_x_108) ;  /* 0x0000000000188947 */ /* 0x000ff60003800000 */
[----:B------:R-:W-:Y:S02]  /*56c0*/  LOP3.LUT P0, RZ, R141, 0xff, RZ, 0xc0, !PT ;  /* 0x000000ff8dff7812 */ /* 0x000fe4000780c0ff */
[----:B------:R-:W-:Y:S04]  /*56d0*/  ISETP.NE.U32.AND P1, PT, R2, RZ, PT ;  /* 0x000000ff0200720c */ /* 0x000fe80003f25070 */
[----:B------:R-:W-:Y:S04]  /*56e0*/  ISETP.NE.AND.EX P1, PT, R3, RZ, PT, P1 ;  /* 0x000000ff0300720c */ /* 0x000fe80003f25310 */
[----:B------:R-:W-:Y:S03]  /*56f0*/  PLOP3.LUT P1, PT, P1, PT, PT, 0x8, 0x80 ;  /* 0x000000000080781c */ /* 0x000fe60000f2e170 */
[----:B------:R-:W-:Y:S11]  /*5700*/  @P0 FSETP.EQ.AND P1, PT, R71, RZ, PT ;  /* 0x000000ff4700020b */ /* 0x000ff60003f22000 */
[----:B------:R-:W-:Y:S02]  /*5710*/  @!UPT UIADD3 URZ, UPT, UPT, URZ, URZ, URZ ;  /* 0x000000fffffff290 */ /* 0x000fe4000fffe0ff */
.L_x_108:
[----:B------:R-:W3:Y:S01]  /*5720*/  SYNCS.PHASECHK.TRANS64.TRYWAIT P0, [UR19+0x148], R6 ;  /* 0x00014806ff0075a7 */ /* 0x000ee20008001113 */
[----:B------:R-:W-:Y:S02]  /*5730*/  ELECT P2, URZ, PT ;  /* 0x0000000000ff782f */ /* 0x000fe40003840000 */
[----:B------:R-:W-:Y:S01]  /*5740*/  IADD3 R14, PT, PT, R14, 0x1, RZ ;  /* 0x000000010e0e7810 */ /* 0x000fe20007ffe0ff */
[----:B---3--:R-:W-:Y:S10]  /*5750*/  @!P0 BRA `(.L_x_109) ;  /* 0x0000003400948947 */ /* 0x008ff40003800000 */
.L_x_195:
[----:B------:R-:W-:Y:S01]  /*5760*/  PLOP3.LUT P1, PT, P1, P2, PT, 0xf2, 0x2f ;  /* 0x00000000002f781c */ /* 0x000fe20000f25e72 */
[----:B------:R-:W-:Y:S01]  /*5770*/  UMOV UR16, 0x0 ;  /* 0x0000000000107882 */ /* 0x000fe20000000000 */
[----:B------:R-:W-:Y:S01]  /*5780*/  UMOV UR17, 0x10000000 ;  /* 0x1000000000117882 */ /* 0x000fe20000000000 */
[----:B------:R-:W-:Y:S01]  /*5790*/  UMOV UR12, UR36 ;  /* 0x00000024000c7c82 */ /* 0x000fe20008000000 */
[----:B------:R-:W-:Y:S01]  /*57a0*/  LOP3.LUT R15, R15, 0x1, RZ, 0x3c, !PT ;  /* 0x000000010f0f7812 */ /* 0x000fe200078e3cff */
[----:B------:R-:W-:Y:S01]  /*57b0*/  UPLOP3.LUT UP3, UPT, UPT, UPT, UPT, 0x80, 0x8 ;  /* 0x000000000008789c */ /* 0x000fe20003f6f070 */
[----:B------:R-:W-:Y:S07]  /*57c0*/  UMOV UR36, UR29 ;  /* 0x0000001d00247c82 */ /* 0x000fee0008000000 */
[----:B-1----:R-:W-:Y:S01]  /*57d0*/  @!P1 IADD3 R6, P0, PT, R16, 0x580, RZ ;  /* 0x0000058010069810 */ /* 0x002fe20007f1e0ff */
[----:B------:R-:W-:Y:S03]  /*57e0*/  VOTEU.ALL UP0, P1 ;  /* 0x0000000000ff7886 */ /* 0x000fe60000800000 */
[----:B------:R-:W-:Y:S01]  /*57f0*/  @!P1 R2UR UR5, R6 ;  /* 0x00000000060592ca */ /* 0x000fe200000e0000 */
[----:B------:R-:W-:Y:S01]  /*5800*/  @!P1 IMAD.X R0, RZ, RZ, R17, P0 ;  /* 0x000000ffff009224 */ /* 0x000fe200000e0611 */
[----:B------:R-:W-:Y:S01]  /*5810*/  @!UP0 USHF.L.U32 UR10, UR51, 0x6, URZ ;  /* 0x00000006330a8899 */ /* 0x000fe200080006ff */
[----:B------:R-:W-:Y:S01]  /*5820*/  ISETP.NE.AND P0, PT, R14, 0x2, PT ;  /* 0x000000020e00780c */ /* 0x000fe20003f05270 */
[----:B------:R-:W-:Y:S02]  /*5830*/  @!UP0 USHF.L.U32 UR11, UR50, 0x7, URZ ;  /* 0x00000007320b8899 */ /* 0x000fe400080006ff */
[----:B------:R-:W-:Y:S01]  /*5840*/  @!P1 R2UR UR4, R0 ;  /* 0x00000000000492ca */ /* 0x000fe200000e0000 */
[----:B------:R-:W-:Y:S01]  /*5850*/  @!UP0 UIADD3 UR8, UPT, UPT, UR19, 0x400, URZ ;  /* 0x0000040013088890 */ /* 0x000fe2000fffe0ff */
[----:B------:R-:W-:Y:S01]  /*5860*/  SEL R0, RZ, 0x1, P0 ;  /* 0x00000001ff007807 */ /* 0x000fe20000000000 */
[----:B------:R-:W-:Y:S01]  /*5870*/  @!UP0 UIADD3 UR9, UPT, UPT, UR19, 0x140, URZ ;  /* 0x0000014013098890 */ /* 0x000fe2000fffe0ff */
[----:B------:R-:W-:Y:S01]  /*5880*/  SEL R14, R14, RZ, P0 ;  /* 0x000000ff0e0e7207 */ /* 0x000fe20000000000 */
[----:B------:R-:W-:Y:S01]  /*5890*/  VOTEU.ALL UP0, P1 ;  /* 0x0000000000ff7886 */ /* 0x000fe20000800000 */
[----:B------:R-:W-:Y:S01]  /*58a0*/  LOP3.LUT R13, R13, R0, RZ, 0x3c, !PT ;  /* 0x000000000d0d7212 */ /* 0x000fe200078e3cff */
[----:B------:R-:W-:Y:S01]  /*58b0*/  IMAD.U32 R6, RZ, RZ, UR5 ;  /* 0x00000005ff067e24 */ /* 0x000fe2000f8e00ff */
[----:B------:R-:W-:Y:S02]  /*58c0*/  UIADD3 UR51, UPT, UPT, UR14, UR48, URZ ;  /* 0x000000300e337290 */ /* 0x000fe4000fffe0ff */
[----:B------:R-:W-:Y:S03]  /*58d0*/  UIADD3 UR50, UPT, UPT, UR15, UR49, URZ ;  /* 0x000000310f327290 */ /* 0x000fe6000fffe0ff */
[----:B------:R-:W-:Y:S01]  /*58e0*/  IMAD.U32 R7, RZ, RZ, UR4 ;  /* 0x00000004ff077e24 */ /* 0x000fe2000f8e00ff */
[----:B------:R-:W-:Y:S04]  /*58f0*/  @!P1 R2UR UR4, R6 ;  /* 0x00000000060492ca */ /* 0x000fe800000e0000 */
[----:B------:R-:W-:Y:S11]  /*5900*/  @!P1 R2UR UR5, R7 ;  /* 0x00000000070592ca */ /* 0x000ff600000e0000 */
[----:B------:R-:W-:Y:S02]  /*5910*/  @!UPT UIADD3 URZ, UPT, UPT, URZ, URZ, URZ ;  /* 0x000000fffffff290 */ /* 0x000fe4000fffe0ff */
[----:B------:R3:W-:Y:S01]  /*5920*/  @!UP0 UTMALDG.3D [UR8], [UR4], desc[UR16] ;  /* 0x00001008040085b4 */ /* 0x0007e20008011000 */
[----:B------:R3:W-:Y:S01]  /*5930*/  @!P1 SYNCS.ARRIVE.TRANS64.RED.A0TR RZ, [UR19+0x140], R12 ;  /* 0x0001400cffff99a7 */ /* 0x0007e20008300413 */
[----:B------:R-:W-:Y:S01]  /*5940*/  SYNCS.ARRIVE.TRANS64.RED.A1T0 RZ, [UR54], RZ ;  /* 0x000000ffffff79a7 */ /* 0x000fe20008100436 */
[----:B------:R-:W-:Y:S05]  /*5950*/  BRA.U UP1, `(.L_x_110) ;  /* 0xfffffff501a87547 */ /* 0x000fea000b83ffff */
[----:B------:R-:W-:Y:S07]  /*5960*/  MOV R0, UR19 ;  /* 0x0000001300007c02 */ /* 0x000fee0008000f00 */
.L_x_111:
[----:B-1----:R-:W-:-:S04]  /*5970*/  SHF.L.U32 R2, R15, 0x1f, RZ ;  /* 0x0000001f0f027819 */ /* 0x002fc800000006ff */
[----:B------:R1:W4:Y:S03]  /*5980*/  SYNCS.PHASECHK.TRANS64.TRYWAIT P0, [R0+URZ+0x148], R2 ;  /* 0x00014802000075a7 */ /* 0x00032600080011ff */
[----:B----4-:R-:W-:Y:S05]  /*5990*/  @!P0 NANOSLEEP.SYNCS 0x989680 ;  /* 0x009896800000895d */ /* 0x010fea0003900000 */
[----:B------:R-:W4:Y:S02]  /*59a0*/  @!P0 SYNCS.PHASECHK.TRANS64 P0, [R0+URZ+0x148], R2 ;  /* 0x00014802000085a7 */ /* 0x000f2400080010ff */
[----:B--234-:R-:W-:Y:S05]  /*59b0*/  @P0 EXIT ;  /* 0x000000000000094d */ /* 0x01cfea0003800000 */
[----:B------:R-:W-:Y:S05]  /*59c0*/  BRA `(.L_x_111) ;  /* 0xfffffffc00e87947 */ /* 0x000fea000383ffff */
.L_x_102:
[----:B------:R-:W-:-:S06]  /*59d0*/  UISETP.GE.AND UP0, UPT, UR11, 0x4, UPT ;  /* 0x000000040b00788c */ /* 0x000fcc000bf06270 */
[----:B------:R-:W-:-:S13]  /*59e0*/  PLOP3.LUT P0, PT, PT, PT, UP0, 0x80, 0x8 ;  /* 0x000000000008781c */ /* 0x000fda0003f0f008 */
[----:B-1----:R-:W-:Y:S05]  /*59f0*/  @!P0 EXIT ;  /* 0x000000000000894d */ /* 0x002fea0003800000 */
[----:B------:R-:W-:Y:S01]  /*5a00*/  BAR.SYNC.DEFER_BLOCKING 0x6, 0xa0 ;  /* 0x0182800000007b1d */ /* 0x000fe20000010000 */
[C---:B------:R-:W-:Y:S01]  /*5a10*/  IMAD.SHL.U32 R2, R131.reuse, 0x40, RZ ;  /* 0x0000004083027824 */ /* 0x040fe200078e00ff */
[----:B------:R-:W-:Y:S01]  /*5a20*/  CS2R R146, SRZ ;  /* 0x0000000000927805 */ /* 0x000fe2000001ff00 */
[C---:B------:R-:W-:Y:S01]  /*5a30*/  IMAD.SHL.U32 R140, R131.reuse, 0x8, RZ ;  /* 0x00000008838c7824 */ /* 0x040fe200078e00ff */
[----:B------:R-:W-:Y:S01]  /*5a40*/  CS2R R144, SRZ ;  /* 0x0000000000907805 */ /* 0x000fe2000001ff00 */
[C---:B------:R-:W-:Y:S01]  /*5a50*/  IMAD.SHL.U32 R148, R131.reuse, 0x10, RZ ;  /* 0x0000001083947824 */ /* 0x040fe200078e00ff */
[----:B------:R-:W-:Y:S01]  /*5a60*/  UMOV UR57, 0x400 ;  /* 0x0000040000397882 */ /* 0x000fe20000000000 */
[----:B------:R-:W-:Y:S01]  /*5a70*/  LOP3.LUT R3, R2, 0x180, RZ, 0xc0, !PT ;  /* 0x0000018002037812 */ /* 0x000fe200078ec0ff */
[----:B------:R-:W-:Y:S01]  /*5a80*/  ULEA UR57, UR54, UR57, 0x18 ;  /* 0x0000003936397291 */ /* 0x000fe2000f8ec0ff */
[----:B------:R-:W1:Y:S01]  /*5a90*/  LDC.64 R132, c[0x0][0x888] ;  /* 0x00022200ff847b82 */ /* 0x000e620000000a00 */
[----:B------:R-:W-:Y:S01]  /*5aa0*/  IMAD.U32 R69, R131, 0x10000, RZ ;  /* 0x0001000083457824 */ /* 0x000fe200078e00ff */
[----:B------:R-:W-:Y:S01]  /*5ab0*/  LOP3.LUT R140, R3, 0x30, R140, 0xf8, !PT ;  /* 0x00000030038c7812 */ /* 0x000fe200078ef88c */
[----:B------:R-:W-:Y:S01]  /*5ac0*/  UIADD3 UR4, UPT, UPT, UR57, 0x2400, URZ ;  /* 0x0000240039047890 */ /* 0x000fe2000fffe0ff */
[----:B------:R-:W-:Y:S01]  /*5ad0*/  LOP3.LUT R150, R148, 0x20, RZ, 0xc0, !PT ;  /* 0x0000002094967812 */ /* 0x000fe200078ec0ff */
[----:B------:R-:W-:Y:S01]  /*5ae0*/  IMAD.MOV.U32 R68, RZ, RZ, RZ ;  /* 0x000000ffff447224 */ /* 0x000fe200078e00ff */
[----:B------:R-:W-:Y:S01]  /*5af0*/  LOP3.LUT R140, R140, 0x1e40, R2, 0xf8, !PT ;  /* 0x00001e408c8c7812 */ /* 0x000fe200078ef802 */
[----:B------:R-:W2:Y:S01]  /*5b00*/  LDCU UR59, c[0x0][0x370] ;  /* 0x00006e00ff3b77ac */ /* 0x000ea20008000800 */
[----:B------:R-:W3:Y:S01]  /*5b10*/  LDC.64 R138, c[0x0][0x890] ;  /* 0x00022400ff8a7b82 */ /* 0x000ee20000000a00 */
[----:B------:R-:W-:Y:S01]  /*5b20*/  LOP3.LUT R69, R69, 0x600000, RZ, 0xc0, !PT ;  /* 0x0060000045457812 */ /* 0x000fe200078ec0ff */
[----:B------:R-:W-:Y:S01]  /*5b30*/  IMAD.U32 R151, RZ, RZ, UR4 ;  /* 0x00000004ff977e24 */ /* 0x000fe2000f8e00ff */
[----:B------:R-:W-:Y:S01]  /*5b40*/  LOP3.LUT R148, R148, 0x40, RZ, 0xc0, !PT ;  /* 0x0000004094947812 */ /* 0x000fe200078ec0ff */
[----:B------:R-:W-:Y:S01]  /*5b50*/  VIADD R149, R140, UR57 ;  /* 0x000000398c957c36 */ /* 0x000fe20008000000 */
[----:B------:R-:W4:Y:S01]  /*5b60*/  LDCU.64 UR62, c[0x0][0x348] ;  /* 0x00006900ff3e77ac */ /* 0x000f220008000a00 */
[----:B------:R-:W2:Y:S02]  /*5b70*/  LDS R0, [UR57+0x210] ;  /* 0x00021039ff007984 */ /* 0x000ea40008000800 */
[----:B------:R-:W1:Y:S01]  /*5b80*/  LDC.64 R136, c[0x0][0x8b0] ;  /* 0x00022c00ff887b82 */ /* 0x000e620000000a00 */
[--C-:B------:R-:W-:Y:S01]  /*5b90*/  IADD3 R150, PT, PT, -R150, 0x400, R149.reuse ;  /* 0x0000040096967810 */ /* 0x100fe20007ffe195 */
[----:B------:R-:W1:Y:S01]  /*5ba0*/  LDCU UR41, c[0x0][0xb0c] ;  /* 0x00016180ff2977ac */ /* 0x000e620008000800 */
[----:B------:R-:W-:-:S03]  /*5bb0*/  IADD3 R149, PT, PT, -R148, 0x400, R149 ;  /* 0x0000040094957810 */ /* 0x000fc60007ffe195 */
[----:B------:R-:W-:Y:S01]  /*5bc0*/  IMAD.IADD R148, R150, 0x1, -R148 ;  /* 0x0000000196947824 */ /* 0x000fe200078e0a94 */
[----:B------:R-:W1:Y:S01]  /*5bd0*/  LDCU UR55, c[0x0][0xb20] ;  /* 0x00016400ff3777ac */ /* 0x000e620008000800 */
[----:B------:R-:W1:Y:S01]  /*5be0*/  LDC.64 R134, c[0x0][0x8a8] ;  /* 0x00022a00ff867b82 */ /* 0x000e620000000a00 */
[----:B------:R-:W1:Y:S01]  /*5bf0*/  LDCU UR40, c[0x0][0xb30] ;  /* 0x00016600ff2877ac */ /* 0x000e620008000800 */
[----:B------:R-:W1:Y:S01]  /*5c00*/  LDCU.64 UR38, c[0x0][0xb28] ;  /* 0x00016500ff2677ac */ /* 0x000e620008000a00 */
[----:B------:R-:W1:Y:S01]  /*5c10*/  LDCU.128 UR44, c[0x0][0xb10] ;  /* 0x00016200ff2c77ac */ /* 0x000e620008000c00 */
[----:B------:R-:W1:Y:S01]  /*5c20*/  LDCU UR58, c[0x0][0x374] ;  /* 0x00006e80ff3a77ac */ /* 0x000e620008000800 */
[----:B------:R-:W-:Y:S01]  /*5c30*/  UIADD3 UR56, UPT, UPT, UR57, 0x400, URZ ;  /* 0x0000040039387890 */ /* 0x000fe2000fffe0ff */
[----:B--2-4-:R-:W-:-:S11]  /*5c40*/  IMAD.IADD R69, R0, 0x1, R69 ;  /* 0x0000000100457824 */ /* 0x014fd600078e0245 */
.L_x_129:
[----:B------:R-:W-:Y:S02]  /*5c50*/  LEA R3, R144, UR57, 0x3 ;  /* 0x0000003990037c11 */ /* 0x000fe4000f8e18ff */
[----:B------:R-:W-:Y:S02]  /*5c60*/  SHF.L.U32 R0, R146, 0x1f, RZ ;  /* 0x0000001f92007819 */ /* 0x000fe400000006ff */
[----:B------:R-:W-:Y:S02]  /*5c70*/  LEA R4, R144, UR57, 0x4 ;  /* 0x0000003990047c11 */ /* 0x000fe4000f8e20ff */
[----:B--2---:R-:W2:Y:S02]  /*5c80*/  SYNCS.PHASECHK.TRANS64.TRYWAIT P0, [R3+URZ+0x160], R0 ;  /* 0x00016000030075a7 */ /* 0x004ea400080011ff */
[----:B-12---:R-:W-:Y:S05]  /*5c90*/  @!P0 BRA `(.L_x_112) ;  /* 0x00000030005c8947 */ /* 0x006fea0003800000 */
.L_x_196:
        /* <DEDUP_REMOVED lines=11> */
[----:B------:R-:W-:Y:S01]  /*5d50*/  PLOP3.LUT P0, PT, PT, PT, UP1, 0x80, 0x8 ;  /* 0x000000000008781c */ /* 0x000fe20003f0f018 */
[----:B------:R-:W-:Y:S11]  /*5d60*/  UP2UR UR61, UPR, URZ, 0x2 ;  /* 0x00000002ff3d7883 */ /* 0x000ff60008000000 */
[----:B------:R-:W-:Y:S01]  /*5d70*/  @!UPT UIADD3 URZ, UPT, UPT, URZ, URZ, URZ ;  /* 0x000000fffffff290 */ /* 0x000fe2000fffe0ff */
[----:B--2---:R-:W-:Y:S02]  /*5d80*/  @P0 SHF.R.U32.HI R0, RZ, 0x10, R5 ;  /* 0x00000010ff000819 */ /* 0x004fe40000011605 */
        /* <DEDUP_REMOVED lines=13> */
[----:B------:R-:W-:Y:S02]  /*5e60*/  UISETP.NE.AND UP0, UPT, UR46, 0x1, UPT ;  /* 0x000000012e00788c */ /* 0x000fe4000bf05270 */
[----:B------:R-:W-:Y:S02]  /*5e70*/  USHF.R.U32.HI UR15, URZ, UR55, UR15 ;  /* 0x00000037ff0f7299 */ /* 0x000fe4000801160f */
[----:B------:R-:W-:Y:S02]  /*5e80*/  UIMAD.WIDE.U32 UR18, UR59, UR44, URZ ;  /* 0x0000002c3b1272a5 */ /* 0x000fe4000f8e00ff */
[----:B------:R-:W-:Y:S02]  /*5e90*/  UIMAD.WIDE.U32 UR20, UR42, UR47, URZ ;  /* 0x0000002f2a1472a5 */ /* 0x000fe4000f8e00ff */
[----:B------:R-:W-:Y:S02]  /*5ea0*/  USEL UR4, UR58, UR15, !UP0 ;  /* 0x0000000f3a047287 */ /* 0x000fe4000c000000 */
[----:B------:R-:W-:Y:S02]  /*5eb0*/  UISETP.NE.AND UP2, UPT, UR37, 0x1, UPT ;  /* 0x000000012500788c */ /* 0x000fe4000bf45270 */
[----:B------:R-:W-:Y:S02]  /*5ec0*/  USHF.R.U32.HI UR14, URZ, UR45, UR19 ;  /* 0x0000002dff0e7299 */ /* 0x000fe40008011613 */
[----:B------:R-:W-:Y:S02]  /*5ed0*/  USHF.R.U32.HI UR15, URZ, UR55, UR21 ;  /* 0x00000037ff0f7299 */ /* 0x000fe40008011615 */
[----:B------:R-:W-:Y:S02]  /*5ee0*/  UIMAD.WIDE.U32 UR18, UR4, UR38, URZ ;  /* 0x00000026041272a5 */ /* 0x000fe4000f8e00ff */
[----:B------:R-:W-:Y:S02]  /*5ef0*/  UISETP.NE.AND UP1, UPT, UR41, 0x1, UPT ;  /* 0x000000012900788c */ /* 0x000fe4000bf25270 */
[----:B------:R-:W-:Y:S02]  /*5f00*/  UIMAD.WIDE.U32 UR16, UR43, UR44, URZ ;  /* 0x0000002c2b1072a5 */ /* 0x000fe4000f8e00ff */
[----:B------:R-:W-:Y:S02]  /*5f10*/  USEL UR8, UR42, UR15, !UP0 ;  /* 0x0000000f2a087287 */ /* 0x000fe4000c000000 */
[----:B------:R-:W-:Y:S02]  /*5f20*/  USEL UR9, UR59, UR14, !UP1 ;  /* 0x0000000e3b097287 */ /* 0x000fe4000c800000 */
[----:B------:R-:W-:Y:S02]  /*5f30*/  USHF.R.U32.HI UR14, URZ, UR45, UR17 ;  /* 0x0000002dff0e7299 */ /* 0x000fe40008011611 */
[----:B------:R-:W-:Y:S02]  /*5f40*/  UIMAD.WIDE.U32 UR16, UR9, UR38, URZ ;  /* 0x00000026091072a5 */ /* 0x000fe4000f8e00ff */
[----:B------:R-:W-:Y:S02]  /*5f50*/  USEL UR5, UR43, UR14, !UP1 ;  /* 0x0000000e2b057287 */ /* 0x000fe4000c800000 */
[----:B------:R-:W-:Y:S02]  /*5f60*/  @UP2 USHF.R.U32.HI UR9, URZ, UR39, UR17 ;  /* 0x00000027ff092299 */ /* 0x000fe40008011611 */
[----:B------:R-:W-:Y:S02]  /*5f70*/  UIMAD.WIDE.U32 UR12, UR8, UR38, URZ ;  /* 0x00000026080c72a5 */ /* 0x000fe4000f8e00ff */
[----:B------:R-:W-:Y:S02]  /*5f80*/  UIMAD UR6, UR37, UR9, URZ ;  /* 0x00000009250672a4 */ /* 0x000fe4000f8e02ff */
[----:B------:R-:W-:Y:S01]  /*5f90*/  USHF.R.U32.HI UR11, URZ, UR39, UR13 ;  /* 0x00000027ff0b7299 */ /* 0x000fe2000801160d */
[----:B------:R-:W-:Y:S02]  /*5fa0*/  UMOV UR15, UR19 ;  /* 0x00000013000f7c82 */ /* 0x000fe40008000000 */
[----:B------:R-:W-:Y:S02]  /*5fb0*/  @UP2 USHF.R.U32.HI UR4, URZ, UR39, UR15 ;  /* 0x00000027ff042299 */ /* 0x000fe4000801160f */
[----:B------:R-:W-:Y:S02]  /*5fc0*/  USEL UR12, UR8, UR11, !UP2 ;  /* 0x0000000b080c7287 */ /* 0x000fe4000d000000 */
[----:B------:R-:W-:Y:S02]  /*5fd0*/  UIMAD UR4, UR37, UR4, URZ ;  /* 0x00000004250472a4 */ /* 0x000fe4000f8e02ff */
[----:B------:R-:W-:Y:S02]  /*5fe0*/  UIADD3 UR11, UPT, UPT, -UR12, URZ, URZ ;  /* 0x000000ff0c0b7290 */ /* 0x000fe4000fffe1ff */
[----:B------:R-:W-:Y:S02]  /*5ff0*/  UISETP.GE.AND UP0, UPT, UR8, UR4, UPT ;  /* 0x000000040800728c */ /* 0x000fe4000bf06270 */
[----:B------:R-:W-:Y:S02]  /*6000*/  UIMAD UR11, UR37, UR11, UR8 ;  /* 0x0000000b250b72a4 */ /* 0x000fe4000f8e0208 */
[----:B------:R-:W-:Y:S02]  /*6010*/  UISETP.GE.OR UP0, UPT, UR5, UR6, UP0 ;  /* 0x000000060500728c */ /* 0x000fe40008706670 */
[----:B------:R-:W-:Y:S02]  /*6020*/  UIMAD.WIDE.U32 UR6, UR5, UR38, URZ ;  /* 0x00000026050672a5 */ /* 0x000fe4000f8e00ff */
[----:B------:R-:W-:Y:S04]  /*6030*/  UIADD3 UR6, UPT, UPT, -UR8, URZ, URZ ;  /* 0x000000ff08067290 */ /* 0x000fe8000fffe1ff */
[----:B------:R-:W-:Y:S03]  /*6040*/  UIMAD UR42, UR46, UR6, UR42 ;  /* 0x000000062e2a72a4 */ /* 0x000fe6000f8e022a */
[----:B------:R-:W-:Y:S02]  /*6050*/  @!UP0 USHF.R.U32.HI UR4, URZ, UR39, UR7 ;  /* 0x00000027ff048299 */ /* 0x000fe40008011607 */
[----:B------:R-:W-:Y:S02]  /*6060*/  UIADD3 UR7, UPT, UPT, -UR5, URZ, URZ ;  /* 0x000000ff05077290 */ /* 0x000fe4000fffe1ff */
[----:B------:R-:W-:Y:S02]  /*6070*/  @!UP0 USEL UR4, UR5, UR4, !UP2 ;  /* 0x0000000405048287 */ /* 0x000fe4000d000000 */
[----:B------:R-:W-:Y:S02]  /*6080*/  UIMAD UR43, UR41, UR7, UR43 ;  /* 0x00000007292b72a4 */ /* 0x000fe4000f8e022b */
[----:B------:R-:W-:Y:S02]  /*6090*/  @!UP0 UIMAD UR10, UR9, UR11, UR4 ;  /* 0x0000000b090a82a4 */ /* 0x000fe4000f8e0204 */
[----:B------:R-:W-:Y:S04]  /*60a0*/  @!UP0 UIADD3 UR11, UPT, UPT, UR12, -UR4, URZ ;  /* 0x800000040c0b8290 */ /* 0x000fe8000fffe0ff */
[----:B------:R-:W-:Y:S03]  /*60b0*/  @!UP0 UIMAD UR8, UR11, UR37, UR5 ;  /* 0x000000250b0882a4 */ /* 0x000fe6000f8e0205 */
[----:B------:R-:W-:Y:S02]  /*60c0*/  @!UP0 UMOV UR5, UR10 ;  /* 0x0000000a00058c82 */ /* 0x000fe40008000000 */
[----:B------:R-:W-:Y:S02]  /*60d0*/  UIMAD UR43, UR5, UR41, UR43 ;  /* 0x00000029052b72a4 */ /* 0x000fe4000f8e022b */
[----:B------:R-:W-:Y:S11]  /*60e0*/  UIMAD UR42, UR8, UR46, UR42 ;  /* 0x0000002e082a72a4 */ /* 0x000ff6000f8e022a */
[----:B------:R-:W-:Y:S01]  /*60f0*/  @!UPT UIADD3 URZ, UPT, UPT, URZ, URZ, URZ ;  /* 0x000000fffffff290 */ /* 0x000fe2000fffe0ff */
.L_x_113:
[----:B------:R-:W-:Y:S01]  /*6100*/  UISETP.NE.AND UP0, UPT, UR40, 0x1, UPT ;  /* 0x000000012800788c */ /* 0x000fe2000bf05270 */
[----:B------:R-:W-:Y:S10]  /*6110*/  IADD3 R144, PT, PT, R144, 0x1, RZ ;  /* 0x0000000190907810 */ /* 0x000ff40007ffe0ff */
[----:B------:R-:W2:Y:S01]  /*6120*/  @!UP0 LDCU.128 UR8, c[0x0][0xb10] ;  /* 0x00016200ff0887ac */ /* 0x000ea20008000c00 */
[----:B------:R-:W4:Y:S01]  /*6130*/  @!UP0 LDCU UR5, c[0x0][0xb0c] ;  /* 0x00016180ff0587ac */ /* 0x000f220008000800 */
[----:B------:R-:W3:Y:S01]  /*6140*/  @!UP0 LDCU UR4, c[0x0][0xb20] ;  /* 0x00016400ff0487ac */ /* 0x000ee20008000800 */
[----:B--2---:R-:W-:Y:S02]  /*6150*/  UIMAD.WIDE.U32 UR6, UR43, UR8, URZ ;  /* 0x000000082b0672a5 */ /* 0x004fe4000f8e00ff */
[----:B------:R-:W-:Y:S02]  /*6160*/  UIMAD.WIDE.U32 UR12, UR42, UR11, URZ ;  /* 0x0000000b2a0c72a5 */ /* 0x000fe4000f8e00ff */
[----:B------:R-:W-:Y:S02]  /*6170*/  @!UP0 UISETP.NE.AND UP1, UPT, UR10, 0x1, UPT ;  /* 0x000000010a00888c */ /* 0x000fe4000bf25270 */
[----:B------:R-:W-:Y:S02]  /*6180*/  @!UP0 USHF.R.U32.HI UR7, URZ, UR9, UR7 ;  /* 0x00000009ff078299 */ /* 0x000fe40008011607 */
[----:B----4-:R-:W-:Y:S02]  /*6190*/  @!UP0 UISETP.NE.AND UP2, UPT, UR5, 0x1, UPT ;  /* 0x000000010500888c */ /* 0x010fe4000bf45270 */
[----:B---3--:R-:W-:Y:S02]  /*61a0*/  @!UP0 USHF.R.U32.HI UR4, URZ, UR4, UR13 ;  /* 0x00000004ff048299 */ /* 0x008fe4000801160d */
[----:B------:R-:W-:Y:S02]  /*61b0*/  @!UP0 USEL UR7, UR43, UR7, !UP2 ;  /* 0x000000072b078287 */ /* 0x000fe4000d000000 */
[----:B------:R-:W-:Y:S04]  /*61c0*/  @!UP0 USEL UR6, UR42, UR4, !UP1 ;  /* 0x000000042a068287 */ /* 0x000fe8000c800000 */
[----:B------:R-:W-:Y:S02]  /*61d0*/  @!UP0 UIADD3 UR4, UPT, UPT, -UR7, UR6, URZ ;  /* 0x0000000607048290 */ /* 0x000fe4000fffe1ff */
[----:B------:R-:W-:Y:S02]  /*61e0*/  @!UP0 UIADD3 UR6, UPT, UPT, UR7, -UR6, URZ ;  /* 0x8000000607068290 */ /* 0x000fe4000fffe0ff */
[----:B------:R-:W-:Y:S02]  /*61f0*/  @!UP0 UIMAD UR43, UR4, UR5, UR43 ;  /* 0x00000005042b82a4 */ /* 0x000fe4000f8e022b */
[----:B------:R-:W-:Y:S02]  /*6200*/  @!UP0 UIMAD UR42, UR6, UR10, UR42 ;  /* 0x0000000a062a82a4 */ /* 0x000fe4000f8e022a */
[----:B------:R-:W-:Y:S09]  /*6210*/  ULOP3.LUT UP0, URZ, UR56, 0x1b0, URZ, 0xc0, !UPT ;  /* 0x000001b038ff7892 */ /* 0x000ff2000f80c0ff */
[----:B------:R-:W-:Y:S05]  /*6220*/  BRA.U !UP0, `(.L_x_114) ;  /* 0x0000000108407547 */ /* 0x000fea000b800000 */
[----:B------:R-:W2:Y:S01]  /*6230*/  LDCU.64 UR8, c[0x4][0x80] ;  /* 0x01001000ff0877ac */ /* 0x000ea20008000a00 */
[----:B------:R-:W-:Y:S01]  /*6240*/  MOV R3, 0x0 ;  /* 0x0000000000037802 */ /* 0x000fe20000000f00 */
[----:B------:R-:W-:Y:S02]  /*6250*/  HFMA2 R12, -RZ, RZ, 0, 5.9604644775390625e-08 ;  /* 0x00000001ff0c7431 */ /* 0x000fe400000001ff */
[----:B------:R-:W-:Y:S02]  /*6260*/  IMAD.MOV.U32 R8, RZ, RZ, 0x70 ;  /* 0x00000070ff087424 */ /* 0x000fe400078e00ff */
[----:B------:R-:W-:Y:S01]  /*6270*/  IMAD.MOV.U32 R13, RZ, RZ, RZ ;  /* 0x000000ffff0d7224 */ /* 0x000fe200078e00ff */
[----:B------:R-:W3:Y:S01]  /*6280*/  LDCU.64 UR6, c[0x4][0x88] ;  /* 0x01001100ff0677ac */ /* 0x000ee20008000a00 */
[----:B------:R-:W4:Y:S01]  /*6290*/  LDC.64 R2, c[0x4][R3] ;  /* 0x0100000003027b82 */ /* 0x000f220000000a00 */
[----:B------:R-:W1:Y:S01]  /*62a0*/  LDCU.64 UR4, c[0x4][0x8] ;  /* 0x01000100ff0477ac */ /* 0x000e620008000a00 */
[----:B--2---:R-:W-:Y:S01]  /*62b0*/  MOV R5, UR9 ;  /* 0x0000000900057c02 */ /* 0x004fe20008000f00 */
[----:B------:R-:W-:Y:S01]  /*62c0*/  IMAD.U32 R4, RZ, RZ, UR8 ;  /* 0x00000008ff047e24 */ /* 0x000fe2000f8e00ff */
[----:B---3--:R-:W-:Y:S01]  /*62d0*/  MOV R7, UR7 ;  /* 0x0000000700077c02 */ /* 0x008fe20008000f00 */
[----:B------:R-:W-:Y:S01]  /*62e0*/  IMAD.U32 R6, RZ, RZ, UR6 ;  /* 0x00000006ff067e24 */ /* 0x000fe2000f8e00ff */
[----:B-1----:R-:W-:Y:S01]  /*62f0*/  MOV R11, UR5 ;  /* 0x00000005000b7c02 */ /* 0x002fe20008000f00 */
[----:B------:R-:W-:Y:S02]  /*6300*/  IMAD.U32 R10, RZ, RZ, UR4 ;  /* 0x00000004ff0a7e24 */ /* 0x000fe4000f8e00ff */
[----:B------:R-:W-:Y:S07]  /*6310*/  LEPC R20, `(.L_x_114) ;  /* 0x000000001014794e */ /* 0x000fee0000000000 */
[----:B----45:R-:W-:Y:S05]  /*6320*/  CALL.ABS.NOINC R2 ;  /* 0x0000000002007343 */ /* 0x030fea0003c00000 */
.L_x_114:
[----:B------:R-:W-:Y:S01]  /*6330*/  LOP3.LUT P0, RZ, R151, 0x1b0, RZ, 0xc0, !PT ;  /* 0x000001b097ff7812 */ /* 0x000fe2000780c0ff */
[----:B------:R-:W-:Y:S11]  /*6340*/  BSSY.RECONVERGENT B6, `(.L_x_115) ;  /* 0x0000013000067945 */ /* 0x000ff60003800200 */
[----:B------:R-:W-:Y:S01]  /*6350*/  @!UPT UIADD3 URZ, UPT, UPT, URZ, URZ, URZ ;  /* 0x000000fffffff290 */ /* 0x000fe2000fffe0ff */
[----:B------:R-:W-:Y:S05]  /*6360*/  @!P0 BRA `(.L_x_116) ;  /* 0x0000000000408947 */ /* 0x000fea0003800000 */
        /* <DEDUP_REMOVED lines=16> */
.L_x_116:
[----:B------:R-:W-:Y:S05]  /*6470*/  BSYNC.RECONVERGENT B6 ;  /* 0x0000000000067941 */ /* 0x000fea0003800200 */
.L_x_115:
[----:B------:R-:W-:Y:S02]  /*6480*/  ISETP.NE.U32.AND P0, PT, R132, RZ, PT ;  /* 0x000000ff8400720c */ /* 0x000fe40003f05070 */
[C---:B------:R-:W-:Y:S02]  /*6490*/  ISETP.NE.U32.AND P2, PT, R138.reuse, RZ, PT ;  /* 0x000000ff8a00720c */ /* 0x040fe40003f45070 */
[----:B------:R-:W-:Y:S02]  /*64a0*/  ISETP.NE.AND.EX P0, PT, R133, RZ, PT, P0 ;  /* 0x000000ff8500720c */ /* 0x000fe40003f05300 */
[----:B------:R-:W-:Y:S02]  /*64b0*/  ISETP.NE.U32.AND P4, PT, R138, RZ, PT ;  /* 0x000000ff8a00720c */ /* 0x000fe40003f85070 */
[C---:B------:R-:W-:Y:S02]  /*64c0*/  ISETP.NE.AND.EX P2, PT, R139.reuse, RZ, P0, P2 ;  /* 0x000000ff8b00720c */ /* 0x040fe40000745320 */
[----:B------:R-:W-:Y:S02]  /*64d0*/  ISETP.NE.AND.EX P4, PT, R139, RZ, PT, P4 ;  /* 0x000000ff8b00720c */ /* 0x000fe40003f85340 */
[----:B------:R-:W-:Y:S02]  /*64e0*/  ISETP.NE.U32.AND P5, PT, R136, RZ, PT ;  /* 0x000000ff8800720c */ /* 0x000fe40003fa5070 */
[----:B------:R-:W-:Y:S02]  /*64f0*/  PLOP3.LUT P0, PT, PT, PT, PT, 0x8, 0x80 ;  /* 0x000000000080781c */ /* 0x000fe40003f0e170 */
[----:B------:R-:W-:Y:S05]  /*6500*/  ISETP.NE.AND.EX P5, PT, R137, RZ, PT, P5 ;  /* 0x000000ff8900720c */ /* 0x000fea0003fa5350 */
[----:B------:R-:W-:Y:S02]  /*6510*/  @!P2 ISETP.NE.U32.AND P1, PT, R132, RZ, PT ;  /* 0x000000ff8400a20c */ /* 0x000fe40003f25070 */
[----:B------:R-:W-:Y:S02]  /*6520*/  @!P2 PLOP3.LUT P0, PT, P4, PT, PT, 0x80, 0x8 ;  /* 0x000000000008a81c */ /* 0x000fe4000270f070 */
[----:B------:R-:W-:Y:S01]  /*6530*/  @!P2 ISETP.NE.AND.EX P1, PT, R133, RZ, PT, P1 ;  /* 0x000000ff8500a20c */ /* 0x000fe20003f25310 */
[----:B------:R-:W-:Y:S01]  /*6540*/  @!UPT UIADD3 URZ, UPT, UPT, URZ, URZ, URZ ;  /* 0x000000fffffff290 */ /* 0x000fe2000fffe0ff */
[----:B------:R-:W-:Y:S11]  /*6550*/  @!P4 BRA `(.L_x_117) ;  /* 0x00000000002cc947 */ /* 0x000ff60003800000 */
[----:B------:R-:W-:Y:S01]  /*6560*/  ISETP.NE.U32.AND P3, PT, R132, RZ, PT ;  /* 0x000000ff8400720c */ /* 0x000fe20003f65070 */
[----:B------:R-:W-:Y:S03]  /*6570*/  IMAD.MOV.U32 R141, RZ, RZ, 0x1 ;  /* 0x00000001ff8d7424 */ /* 0x000fe600078e00ff */
[----:B------:R-:W-:Y:S11]  /*6580*/  ISETP.NE.AND.EX P3, PT, R133, RZ, PT, P3 ;  /* 0x000000ff8500720c */ /* 0x000ff60003f65330 */
[----:B------:R-:W-:Y:S02]  /*6590*/  @!UPT UIADD3 URZ, UPT, UPT, URZ, URZ, URZ ;  /* 0x000000fffffff290 */ /* 0x000fe4000fffe0ff */
[----:B------:R-:W2:Y:S01]  /*65a0*/  @P3 LDC.64 R2, c[0x0][0x888] ;  /* 0x00022200ff023b82 */ /* 0x000ea20000000a00 */
[----:B-1----:R-:W-:Y:S04]  /*65b0*/  @P3 IMAD R0, R138, UR36, RZ ;  /* 0x000000248a003c24 */ /* 0x002fe8000f8e02ff */
[----:B--2---:R-:W-:Y:S04]  /*65c0*/  @P3 IMAD.WIDE R2, R0, 0x4, R2 ;  /* 0x0000000400023825 */ /* 0x004fe800078e0202 */
[----:B------:R-:W-:Y:S01]  /*65d0*/  HFMA2 R0, -RZ, RZ, 0, 5.9604644775390625e-08 ;  /* 0x00000001ff007431 */ /* 0x000fe200000001ff */
[----:B-----5:R2:W5:Y:S04]  /*65e0*/  @P3 LDG.E R71, desc[UR52][R2.64] ;  /* 0x0000003402473981 */ /* 0x020568000c1e1900 */
[----:B------:R-:W-:Y:S01]  /*65f0*/  @!P3 PRMT R141, R0, 0x7610, R141 ;  /* 0x00007610008db816 */ /* 0x000fe2000000008d */
[----:B--2---:R-:W3:Y:S06]  /*6600*/  @!P3 LDC R71, c[0x0][0x880] ;  /* 0x00022000ff47bb82 */ /* 0x004eec0000000800 */
.L_x_117:
[----:B------:R-:W-:Y:S05]  /*6610*/  @!P5 BRA `(.L_x_118) ;  /* 0x000000000020d947 */ /* 0x000fea0003800000 */
[----:B------:R-:W-:Y:S04]  /*6620*/  ISETP.NE.U32.AND P3, PT, R134, RZ, PT ;  /* 0x000000ff8600720c */ /* 0x000fe80003f65070 */
[----:B------:R-:W-:Y:S11]  /*6630*/  ISETP.NE.AND.EX P3, PT, R135, RZ, PT, P3 ;  /* 0x000000ff8700720c */ /* 0x000ff60003f65330 */
[----:B------:R-:W-:Y:S02]  /*6640*/  @!UPT UIADD3 URZ, UPT, UPT, URZ, URZ, URZ ;  /* 0x000000fffffff290 */ /* 0x000fe4000fffe0ff */
[----:B------:R-:W2:Y:S01]  /*6650*/  @P3 LDC.64 R2, c[0x0][0x8a8] ;  /* 0x00022a00ff023b82 */ /* 0x000ea20000000a00 */
[----:B-1----:R-:W-:Y:S04]  /*6660*/  @P3 IMAD R0, R136, UR36, RZ ;  /* 0x0000002488003c24 */ /* 0x002fe8000f8e02ff */
[----:B--2---:R-:W-:Y:S05]  /*6670*/  @P3 IMAD.WIDE R2, R0, 0x4, R2 ;  /* 0x0000000400023825 */ /* 0x004fea00078e0202 */
[----:B-----5:R2:W5:Y:S02]  /*6680*/  @P3 LDG.E R70, desc[UR52][R2.64] ;  /* 0x0000003402463981 */ /* 0x020564000c1e1900 */
[----:B--2---:R-:W4:Y:S02]  /*6690*/  @!P3 LDC R70, c[0x0][0x8a0] ;  /* 0x00022800ff46bb82 */ /* 0x004f240000000800 */
.L_x_118:
[----:B---3-5:R-:W-:Y:S01]  /*66a0*/  @!P2 FSETP.NEU.AND P3, PT, R71, RZ, PT ;  /* 0x000000ff4700a20b */ /* 0x028fe20003f6d000 */
[----:B------:R-:W-:Y:S01]  /*66b0*/  BSSY B1, `(.L_x_119) ;  /* 0x000003f000017945 */ /* 0x000fe20003800000 */
[----:B------:R-:W-:Y:S02]  /*66c0*/  @!P2 SEL R2, RZ, 0xffffffff, P1 ;  /* 0xffffffffff02a807 */ /* 0x000fe40000800000 */
[----:B------:R-:W-:Y:S02]  /*66d0*/  CS2R R18, SRZ ;  /* 0x0000000000127805 */ /* 0x000fe4000001ff00 */
[----:B-1----:R-:W-:Y:S02]  /*66e0*/  @!P2 SEL R0, RZ, 0xffffffff, P3 ;  /* 0xffffffffff00a807 */ /* 0x002fe40001800000 */
[----:B------:R-:W-:Y:S02]  /*66f0*/  CS2R R16, SRZ ;  /* 0x0000000000107805 */ /* 0x000fe4000001ff00 */
[----:B------:R-:W-:Y:S02]  /*6700*/  @!P2 LOP3.LUT P1, RZ, R141, 0xff, RZ, 0xc0, !PT ;  /* 0x000000ff8dffa812 */ /* 0x000fe4000782c0ff */
[----:B------:R-:W-:Y:S02]  /*6710*/  CS2R R26, SRZ ;  /* 0x00000000001a7805 */ /* 0x000fe4000001ff00 */
[----:B------:R-:W-:Y:S02]  /*6720*/  LEA R143, R68, UR57, 0x3 ;  /* 0x00000039448f7c11 */ /* 0x000fe4000f8e18ff */
[----:B------:R-:W-:Y:S02]  /*6730*/  CS2R R24, SRZ ;  /* 0x0000000000187805 */ /* 0x000fe4000001ff00 */
[----:B------:R-:W-:Y:S01]  /*6740*/  @P0 SEL R0, R2, R0, !P1 ;  /* 0x0000000002000207 */ /* 0x000fe20004800000 */
[----:B------:R-:W-:Y:S01]  /*6750*/  IMAD R2, R68, 0x40, R69 ;  /* 0x0000004044027824 */ /* 0x000fe200078e0245 */
[----:B------:R-:W-:Y:S02]  /*6760*/  SHF.L.U32 R4, R147, 0x1f, RZ ;  /* 0x0000001f93047819 */ /* 0x000fe400000006ff */
[----:B------:R-:W-:Y:S02]  /*6770*/  CS2R R30, SRZ ;  /* 0x00000000001e7805 */ /* 0x000fe4000001ff00 */
[----:B------:R-:W-:Y:S02]  /*6780*/  @!P2 LOP3.LUT R0, R0, 0x1, RZ, 0xc0, !PT ;  /* 0x000000010000a812 */ /* 0x000fe400078ec0ff */
[----:B------:R-:W-:Y:S02]  /*6790*/  CS2R R28, SRZ ;  /* 0x00000000001c7805 */ /* 0x000fe4000001ff00 */
[----:B------:R-:W-:Y:S02]  /*67a0*/  PLOP3.LUT P5, PT, PT, PT, PT, 0x8, 0x80 ;  /* 0x000000000080781c */ /* 0x000fe40003fae170 */
[----:B------:R-:W-:Y:S02]  /*67b0*/  CS2R R34, SRZ ;  /* 0x0000000000227805 */ /* 0x000fe4000001ff00 */
[----:B------:R-:W-:Y:S02]  /*67c0*/  ISETP.NE.U32.OR P2, PT, R0, 0x1, P2 ;  /* 0x000000010000780c */ /* 0x000fe40001745470 */
[----:B------:R-:W-:Y:S11]  /*67d0*/  CS2R R32, SRZ ;  /* 0x0000000000207805 */ /* 0x000ff6000001ff00 */
[----:B------:R-:W-:Y:S04]  /*67e0*/  @P2 SHF.L.U32 R0, R145, 0x1f, RZ ;  /* 0x0000001f91002819 */ /* 0x000fe800000006ff */
[----:B------:R-:W1:Y:S01]  /*67f0*/  @P2 SYNCS.PHASECHK.TRANS64.TRYWAIT P0, [UR57+0x140], R0 ;  /* 0x00014000ff0025a7 */ /* 0x000e620008001139 */
[----:B------:R2:W3:Y:S01]  /*6800*/  SYNCS.PHASECHK.TRANS64.TRYWAIT P3, [R143+URZ+0x180], R4 ;  /* 0x000180048f0075a7 */ /* 0x0004e200080611ff */
[----:B-1----:R-:W-:Y:S01]  /*6810*/  @P2 PLOP3.LUT P5, PT, P0, PT, PT, 0x8, 0x80 ;  /* 0x000000000080281c */ /* 0x002fe200007ae170 */
[----:B------:R-:W-:Y:S01]  /*6820*/  @!UPT UIADD3 URZ, UPT, UPT, URZ, URZ, URZ ;  /* 0x000000fffffff290 */ /* 0x000fe2000fffe0ff */
[----:B--23--:R-:W-:Y:S11]  /*6830*/  @!P2 BRA `(.L_x_120) ;  /* 0x000000000098a947 */ /* 0x00cff60003800000 */
[----:B------:R-:W-:Y:S01]  /*6840*/  ISETP.NE.U32.AND P0, PT, R132, RZ, PT ;  /* 0x000000ff8400720c */ /* 0x000fe20003f05070 */
[----:B------:R-:W-:Y:S01]  /*6850*/  BSSY B0, `(.L_x_121) ;  /* 0x0000016000007945 */ /* 0x000fe20003800000 */
[----:B------:R-:W-:Y:S02]  /*6860*/  FSETP.NEU.AND P2, PT, R71, RZ, PT ;  /* 0x000000ff4700720b */ /* 0x000fe40003f4d000 */
[----:B------:R-:W-:Y:S02]  /*6870*/  CS2R R34, SRZ ;  /* 0x0000000000227805 */ /* 0x000fe4000001ff00 */
[----:B------:R-:W-:Y:S02]  /*6880*/  ISETP.NE.AND.EX P0, PT, R133, RZ, PT, P0 ;  /* 0x000000ff8500720c */ /* 0x000fe40003f05300 */
[----:B------:R-:W-:Y:S02]  /*6890*/  CS2R R32, SRZ ;  /* 0x0000000000207805 */ /* 0x000fe4000001ff00 */
[----:B------:R-:W-:Y:S02]  /*68a0*/  LOP3.LUT P1, RZ, R141, 0xff, RZ, 0xc0, !PT ;  /* 0x000000ff8dff7812 */ /* 0x000fe4000782c0ff */
[----:B------:R-:W-:Y:S02]  /*68b0*/  CS2R R30, SRZ ;  /* 0x00000000001e7805 */ /* 0x000fe4000001ff00 */
[----:B------:R-:W-:Y:S02]  /*68c0*/  SEL R0, RZ, 0xffffffff, P2 ;  /* 0xffffffffff007807 */ /* 0x000fe40001000000 */
[----:B------:R-:W-:Y:S02]  /*68d0*/  CS2R R28, SRZ ;  /* 0x00000000001c7805 */ /* 0x000fe4000001ff00 */
[----:B------:R-:W-:Y:S02]  /*68e0*/  SEL R3, RZ, 0xffffffff, P0 ;  /* 0xffffffffff037807 */ /* 0x000fe40000000000 */
[----:B------:R-:W-:Y:S02]  /*68f0*/  CS2R R26, SRZ ;  /* 0x00000000001a7805 */ /* 0x000fe4000001ff00 */
[----:B------:R-:W-:Y:S02]  /*6900*/  CS2R R24, SRZ ;  /* 0x0000000000187805 */ /* 0x000fe4000001ff00 */
[----:B------:R-:W-:Y:S02]  /*6910*/  CS2R R18, SRZ ;  /* 0x0000000000127805 */ /* 0x000fe4000001ff00 */
[----:B------:R-:W-:Y:S02]  /*6920*/  @P4 SEL R0, R3, R0, !P1 ;  /* 0x0000000003004207 */ /* 0x000fe40004800000 */
[----:B------:R-:W-:Y:S02]  /*6930*/  CS2R R16, SRZ ;  /* 0x0000000000107805 */ /* 0x000fe4000001ff00 */
[----:B------:R-:W-:Y:S04]  /*6940*/  LOP3.LUT R0, R0, 0x1, RZ, 0xc0, !PT ;  /* 0x0000000100007812 */ /* 0x000fe800078ec0ff */
[----:B------:R-:W-:Y:S01]  /*6950*/  ISETP.NE.U32.AND P0, PT, R0, 0x1, PT ;  /* 0x000000010000780c */ /* 0x000fe20003f05070 */
[----:B------:R-:W-:Y:S01]  /*6960*/  @!UPT UIADD3 URZ, UPT, UPT, URZ, URZ, URZ ;  /* 0x000000fffffff290 */ /* 0x000fe2000fffe0ff */
[----:B------:R-:W-:Y:S11]  /*6970*/  @!P5 BRA `(.L_x_122) ;  /* 0x00000000000cd947 */ /* 0x000ff60003800000 */
[----:B------:R-:W-:Y:S04]  /*6980*/  SHF.L.U32 R3, R145, 0x1f, RZ ;  /* 0x0000001f91037819 */ /* 0x000fe800000006ff */
[----:B------:R-:W1:Y:S02]  /*6990*/  SYNCS.PHASECHK.TRANS64.TRYWAIT P1, [UR57+0x140], R3 ;  /* 0x00014003ff0075a7 */ /* 0x000e640008021139 */
[----:B-1----:R-:W-:Y:S05]  /*69a0*/  @!P1 BRA `(.L_x_123) ;  /* 0x00000024002c9947 */ /* 0x002fea0003800000 */
.L_x_122:
[----:B------:R-:W-:Y:S05]  /*69b0*/  BSYNC B0 ;  /* 0x0000000000007941 */ /* 0x000fea0003800000 */
.L_x_121:
[----:B------:R2:W3:Y:S01]  /*69c0*/  @P0 LDS.128 R32, [R140+UR57+0x400] ;  /* 0x000400398c200984 */ /* 0x0004e20008000c00 */
[----:B------:R-:W-:Y:S01]  /*69d0*/  UIADD3 UR4, UPT, UPT, UR57, 0x148, URZ ;  /* 0x0000014839047890 */ /* 0x000fe2000fffe0ff */
[----:B------:R-:W-:Y:S02]  /*69e0*/  LOP3.LUT R145, R145, 0x1, RZ, 0x3c, !PT ;  /* 0x0000000191917812 */ /* 0x000fe400078e3cff */
[----:B------:R2:W1:Y:S01]  /*69f0*/  @P0 LDS.128 R28, [R150+0x10] ;  /* 0x00001000961c0984 */ /* 0x0004620000000c00 */
[----:B------:R-:W-:Y:S03]  /*6a00*/  UPRMT UR4, UR54, 0x654, UR4 ;  /* 0x0000065436047896 */ /* 0x000fe60008000004 */
[----:B------:R2:W1:Y:S04]  /*6a10*/  @P0 LDS.128 R24, [R149+0x20] ;  /* 0x0000200095180984 */ /* 0x0004680000000c00 */
[----:B------:R2:W1:Y:S01]  /*6a20*/  @P0 LDS.128 R16, [R148+0x30] ;  /* 0x0000300094100984 */ /* 0x0004620000000c00 */
[----:B------:R-:W-:Y:S01]  /*6a30*/  @!PT LDS RZ, [RZ] ;  /* 0x00000000fffff984 */ /* 0x000fe20000000800 */
[----:B------:R-:W-:Y:S01]  /*6a40*/  @!PT LDS RZ, [RZ] ;  /* 0x00000000fffff984 */ /* 0x000fe20000000800 */
[----:B------:R-:W-:Y:S01]  /*6a50*/  @!PT LDS RZ, [RZ] ;  /* 0x00000000fffff984 */ /* 0x000fe20000000800 */
[----:B------:R-:W-:Y:S01]  /*6a60*/  @!PT LDS RZ, [RZ] ;  /* 0x00000000fffff984 */ /* 0x000fe20000000800 */
[----:B------:R5:W-:Y:S06]  /*6a70*/  MEMBAR.ALL.CTA ;  /* 0x0000000000007992 */ /* 0x000bec0000008000 */
[----:B-----5:R-:W5:Y:S02]  /*6a80*/  FENCE.VIEW.ASYNC.S ;  /* 0x00000000000073c6 */ /* 0x020f640000000000 */
[----:B-----5:R-:W-:Y:S01]  /*6a90*/  SYNCS.ARRIVE.TRANS64.RED.A1T0 RZ, [UR4], RZ ;  /* 0x000000ffffff79a7 */ /* 0x020fe20008100404 */
.L_x_120:
[----:B------:R-:W-:Y:S05]  /*6aa0*/  BSYNC B1 ;  /* 0x0000000000017941 */ /* 0x000fea0003800000 */
.L_x_119:
[----:B-1----:R-:W-:Y:S04]  /*6ab0*/  SHF.R.U32.HI R0, RZ, 0x15, R2 ;  /* 0x00000015ff007819 */ /* 0x002fe80000011602 */
[----:B------:R-:W-:Y:S01]  /*6ac0*/  LOP3.LUT P0, RZ, R0, 0x3, R142, 0x48, !PT ;  /* 0x0000000300ff7812 */ /* 0x000fe2000780488e */
[----:B------:R-:W-:Y:S01]  /*6ad0*/  @!UPT UIADD3 URZ, UPT, UPT, URZ, URZ, URZ ;  /* 0x000000fffffff290 */ /* 0x000fe2000fffe0ff */
[----:B------:R-:W-:Y:S11]  /*6ae0*/  @P3 BRA `(.L_x_124) ;  /* 0x0000000000083947 */ /* 0x000ff60003800000 */
[----:B------:R-:W1:Y:S02]  /*6af0*/  SYNCS.PHASECHK.TRANS64.TRYWAIT P1, [R143+URZ+0x180], R4 ;  /* 0x000180048f0075a7 */ /* 0x000e6400080211ff */
[----:B-1----:R-:W-:Y:S05]  /*6b00*/  @!P1 BRA `(.L_x_125) ;  /* 0x0000002000ec9947 */ /* 0x002fea0003800000 */
.L_x_124:
[----:B------:R-:W-:Y:S05]  /*6b10*/  @!P0 BRA `(.L_x_126) ;  /* 0x0000000000408947 */ /* 0x000fea0003800000 */
[----:B------:R-:W1:Y:S01]  /*6b20*/  LDCU.64 UR8, c[0x4][0x70] ;  /* 0x01000e00ff0877ac */ /* 0x000e620008000a00 */
[----:B------:R-:W-:Y:S01]  /*6b30*/  MOV R15, 0x0 ;  /* 0x00000000000f7802 */ /* 0x000fe20000000f00 */
[----:B------:R-:W-:Y:S02]  /*6b40*/  HFMA2 R12, -RZ, RZ, 0, 5.9604644775390625e-08 ;  /* 0x00000001ff0c7431 */ /* 0x000fe400000001ff */
[----:B------:R-:W-:Y:S02]  /*6b50*/  IMAD.MOV.U32 R8, RZ, RZ, 0x192 ;  /* 0x00000192ff087424 */ /* 0x000fe400078e00ff */
[----:B------:R-:W-:Y:S01]  /*6b60*/  IMAD.MOV.U32 R13, RZ, RZ, RZ ;  /* 0x000000ffff0d7224 */ /* 0x000fe200078e00ff */
[----:B------:R-:W5:Y:S01]  /*6b70*/  LDCU.64 UR6, c[0x4][0x78] ;  /* 0x01000f00ff0677ac */ /* 0x000f620008000a00 */
[----:B------:R-:W2:Y:S01]  /*6b80*/  LDC.64 R14, c[0x4][R15] ;  /* 0x010000000f0e7b82 */ /* 0x000ea20000000a00 */
[----:B------:R-:W3:Y:S01]  /*6b90*/  LDCU.64 UR4, c[0x4][0x10] ;  /* 0x01000200ff0477ac */ /* 0x000ee20008000a00 */
[----:B-1----:R-:W-:Y:S01]  /*6ba0*/  MOV R5, UR9 ;  /* 0x0000000900057c02 */ /* 0x002fe20008000f00 */
[----:B------:R-:W-:Y:S01]  /*6bb0*/  IMAD.U32 R4, RZ, RZ, UR8 ;  /* 0x00000008ff047e24 */ /* 0x000fe2000f8e00ff */
[----:B-----5:R-:W-:Y:S01]  /*6bc0*/  MOV R7, UR7 ;  /* 0x0000000700077c02 */ /* 0x020fe20008000f00 */
[----:B------:R-:W-:Y:S01]  /*6bd0*/  IMAD.U32 R6, RZ, RZ, UR6 ;  /* 0x00000006ff067e24 */ /* 0x000fe2000f8e00ff */
[----:B---3--:R-:W-:Y:S01]  /*6be0*/  MOV R11, UR5 ;  /* 0x00000005000b7c02 */ /* 0x008fe20008000f00 */
[----:B------:R-:W-:Y:S02]  /*6bf0*/  IMAD.U32 R10, RZ, RZ, UR4 ;  /* 0x00000004ff0a7e24 */ /* 0x000fe4000f8e00ff */
[----:B------:R-:W-:Y:S07]  /*6c00*/  LEPC R20, `(.L_x_126) ;  /* 0x000000001014794e */ /* 0x000fee0000000000 */
[----:B--2-4-:R-:W-:Y:S05]  /*6c10*/  CALL.ABS.NOINC R14 ;  /* 0x000000000e007343 */ /* 0x014fea0003c00000 */
.L_x_126:
[----:B------:R-:W-:Y:S01]  /*6c20*/  LOP3.LUT P0, RZ, R131, 0x60, RZ, 0xc0, !PT ;  /* 0x0000006083ff7812 */ /* 0x000fe2000780c0ff */
[----:B------:R-:W-:Y:S05]  /*6c30*/  WARPSYNC.ALL ;  /* 0x0000000000007948 */ /* 0x000fea0003800000 */
[----:B------:R-:W-:Y:S01]  /*6c40*/  R2UR UR4, R2 ;  /* 0x00000000020472ca */ /* 0x000fe200000e0000 */
[----:B------:R-:W-:Y:S01]  /*6c50*/  BSSY.RECONVERGENT B0, `(.L_x_127) ;  /* 0x000011f000007945 */ /* 0x000fe20003800200 */
[----:B---3--:R-:W-:Y:S02]  /*6c60*/  F2FP.F16.E5M2.UNPACK_B R2, R32 ;  /* 0x00000020ff02723e */ /* 0x008fe400020004ff */
[-C--:B------:R-:W-:Y:S02]  /*6c70*/  F2FP.F16.E5M2.UNPACK_B R21, R33.reuse ;  /* 0x00000021ff15723e */ /* 0x080fe400020004ff */
[----:B------:R-:W-:Y:S01]  /*6c80*/  F2FP.F16.E5M2.UNPACK_B R12, R28 ;  /* 0x0000001cff0c723e */ /* 0x000fe200020004ff */
[----:B------:R-:W-:Y:S01]  /*6c90*/  HADD2.F32 R0, -RZ, R2.H0_H0 ;  /* 0x20000002ff007230 */ /* 0x000fe20000004100 */
[----:B------:R-:W-:Y:S01]  /*6ca0*/  F2FP.F16.E5M2.UNPACK_B R32, R32.H1 ;  /* 0x00000020ff20723e */ /* 0x000fe200030004ff */
[--C-:B------:R-:W-:Y:S01]  /*6cb0*/  HADD2.F32 R73, -RZ, R21.reuse.H0_H0 ;  /* 0x20000015ff497230 */ /* 0x100fe20000004100 */
[----:B------:R-:W-:Y:S01]  /*6cc0*/  F2FP.F16.E5M2.UNPACK_B R33, R33.H1 ;  /* 0x00000021ff21723e */ /* 0x000fe200030004ff */
[----:B------:R-:W-:Y:S01]  /*6cd0*/  HADD2.F32 R74, -RZ, R21.H1_H1 ;  /* 0x30000015ff4a7230 */ /* 0x000fe20000004100 */
[-C--:B------:R-:W-:Y:S01]  /*6ce0*/  F2FP.F16.E5M2.UNPACK_B R20, R34.reuse ;  /* 0x00000022ff14723e */ /* 0x080fe200020004ff */
[--C-:B------:R-:W-:Y:S01]  /*6cf0*/  HADD2.F32 R3, -RZ, R32.reuse.H0_H0 ;  /* 0x20000020ff037230 */ /* 0x100fe20000004100 */
[----:B------:R-:W-:Y:S01]  /*6d00*/  F2FP.F16.E5M2.UNPACK_B R15, R34.H1 ;  /* 0x00000022ff0f723e */ /* 0x000fe200030004ff */
[----:B------:R-:W-:Y:S01]  /*6d10*/  HADD2.F32 R72, -RZ, R32.H1_H1 ;  /* 0x30000020ff487230 */ /* 0x000fe20000004100 */
[-C--:B------:R-:W-:Y:S01]  /*6d20*/  F2FP.F16.E5M2.UNPACK_B R14, R35.reuse ;  /* 0x00000023ff0e723e */ /* 0x080fe200020004ff */
[--C-:B------:R-:W-:Y:S01]  /*6d30*/  HADD2.F32 R75, -RZ, R33.reuse.H0_H0 ;  /* 0x20000021ff4b7230 */ /* 0x100fe20000004100 */
[----:B------:R-:W-:Y:S01]  /*6d40*/  F2FP.F16.E5M2.UNPACK_B R13, R35.H1 ;  /* 0x00000023ff0d723e */ /* 0x000fe200030004ff */
[----:B------:R-:W-:Y:S01]  /*6d50*/  HADD2.F32 R76, -RZ, R33.H1_H1 ;  /* 0x30000021ff4c7230 */ /* 0x000fe20000004100 */
[----:B------:R-:W-:Y:S01]  /*6d60*/  F2FP.F16.E5M2.UNPACK_B R28, R28.H1 ;  /* 0x0000001cff1c723e */ /* 0x000fe200030004ff */
[--C-:B------:R-:W-:Y:S01]  /*6d70*/  HADD2.F32 R77, -RZ, R20.reuse.H0_H0 ;  /* 0x20000014ff4d7230 */ /* 0x100fe20000004100 */
[-C--:B------:R-:W-:Y:S01]  /*6d80*/  F2FP.F16.E5M2.UNPACK_B R11, R29.reuse ;  /* 0x0000001dff0b723e */ /* 0x080fe200020004ff */
        /* <DEDUP_REMOVED lines=43> */
[----:B------:R-:W-:Y:S01]  /*7040*/  IADD3 R143, PT, PT, R143, 0x1a0, RZ ;  /* 0x000001a08f8f7810 */ /* 0x000fe20007ffe0ff */
[----:B------:R-:W-:Y:S01]  /*7050*/  HADD2.F32 R100, -RZ, R6.H1_H1 ;  /* 0x30000006ff647230 */ /* 0x000fe20000004100 */
[----:B------:R-:W-:Y:S01]  /*7060*/  IADD3 R68, PT, PT, R68, 0x1, RZ ;  /* 0x0000000144447810 */ /* 0x000fe20007ffe0ff */
[--C-:B------:R-:W-:Y:S01]  /*7070*/  HADD2.F32 R101, -RZ, R5.reuse.H0_H0 ;  /* 0x20000005ff657230 */ /* 0x100fe20000004100 */
[----:B------:R-:W-:Y:S01]  /*7080*/  LOP3.LUT R143, R143, 0xfefffff8, RZ, 0xc0, !PT ;  /* 0xfefffff88f8f7812 */ /* 0x000fe200078ec0ff */
[----:B------:R-:W-:Y:S02]  /*7090*/  HADD2.F32 R102, -RZ, R5.H1_H1 ;  /* 0x30000005ff667230 */ /* 0x000fe40000004100 */
[--C-:B------:R-:W-:Y:S02]  /*70a0*/  HADD2.F32 R103, -RZ, R4.reuse.H0_H0 ;  /* 0x20000004ff677230 */ /* 0x100fe40000004100 */
[----:B------:R-:W-:Y:S02]  /*70b0*/  HADD2.F32 R104, -RZ, R4.H1_H1 ;  /* 0x30000004ff687230 */ /* 0x000fe40000004100 */
[----:B------:R-:W1:Y:S01]  /*70c0*/  LDTM.x64 R4, tmem[UR4] ;  /* 0x00000004000479ee */ /* 0x000e620008340000 */
[----:B------:R-:W-:Y:S01]  /*70d0*/  NOP ;  /* 0x0000000000007918 */ /* 0x000fe20000000000 */
[----:B-1----:R1:W-:Y:S01]  /*70e0*/  SYNCS.ARRIVE.TRANS64.RED.A1T0 RZ, [R143+URZ], RZ ;  /* 0x000000ff8fff79a7 */ /* 0x0023e200081004ff */
[----:B------:R-:W-:Y:S02]  /*70f0*/  HADD2.F32 R2, -RZ, R2.H1_H1 ;  /* 0x30000002ff027230 */ /* 0x000fe40000004100 */
[--C-:B------:R-:W-:Y:S02]  /*7100*/  HADD2.F32 R105, -RZ, R106.reuse.H0_H0 ;  /* 0x2000006aff697230 */ /* 0x100fe40000004100 */
        /* <DEDUP_REMOVED lines=9> */
[C---:B----4-:R-:W-:Y:S01]  /*71a0*/  FMUL R4, R70.reuse, R4 ;  /* 0x0000000446047220 */ /* 0x050fe20000400000 */
[C---:B------:R-:W-:Y:S01]  /*71b0*/  FMUL R5, R70.reuse, R5 ;  /* 0x0000000546057220 */ /* 0x040fe20000400000 */
[C---:B------:R-:W-:Y:S01]  /*71c0*/  FMUL R8, R70.reuse, R8 ;  /* 0x0000000846087220 */ /* 0x040fe20000400000 */
[C---:B------:R-:W-:Y:S01]  /*71d0*/  FMUL R9, R70.reuse, R9 ;  /* 0x0000000946097220 */ /* 0x040fe20000400000 */
[C---:B------:R-:W-:Y:S01]  /*71e0*/  FFMA R4, R71.reuse, R0, R4 ;  /* 0x0000000047047223 */ /* 0x040fe20000000004 */
[C---:B------:R-:W-:Y:S01]  /*71f0*/  FFMA R5, R71.reuse, R2, R5 ;  /* 0x0000000247057223 */ /* 0x040fe20000000005 */
[C---:B------:R-:W-:Y:S01]  /*7200*/  FMUL R12, R70.reuse, R12 ;  /* 0x0000000c460c7220 */ /* 0x040fe20000400000 */
[C---:B------:R-:W-:Y:S01]  /*7210*/  FMUL R13, R70.reuse, R13 ;  /* 0x0000000d460d7220 */ /* 0x040fe20000400000 */
[C---:B------:R-:W-:Y:S01]  /*7220*/  FMUL R0, R70.reuse, R16 ;  /* 0x0000001046007220 */ /* 0x040fe20000400000 */
[C---:B------:R-:W-:Y:S01]  /*7230*/  FMUL R2, R70.reuse, R17 ;  /* 0x0000001146027220 */ /* 0x040fe20000400000 */
[C---:B------:R-:W-:Y:S01]  /*7240*/  FMUL R17, R70.reuse, R24 ;  /* 0x0000001846117220 */ /* 0x040fe20000400000 */
[--C-:B------:R-:W-:Y:S02]  /*7250*/  HADD2.F32 R125, -RZ, R126.reuse.H0_H0 ;  /* 0x2000007eff7d7230 */ /* 0x100fe40000004100 */
[C---:B------:R-:W-:Y:S01]  /*7260*/  FMUL R6, R70.reuse, R6 ;  /* 0x0000000646067220 */ /* 0x040fe20000400000 */
[----:B------:R-:W-:Y:S02]  /*7270*/  HADD2.F32 R126, -RZ, R126.H1_H1 ;  /* 0x3000007eff7e7230 */ /* 0x000fe40000004100 */
[C---:B------:R-:W-:Y:S01]  /*7280*/  FMUL R7, R70.reuse, R7 ;  /* 0x0000000746077220 */ /* 0x040fe20000400000 */
[C---:B------:R-:W-:Y:S01]  /*7290*/  FMUL R10, R70.reuse, R10 ;  /* 0x0000000a460a7220 */ /* 0x040fe20000400000 */
[C---:B------:R-:W-:Y:S01]  /*72a0*/  FFMA R6, R71.reuse, R3, R6 ;  /* 0x0000000347067223 */ /* 0x040fe20000000006 */
[C---:B------:R-:W-:Y:S01]  /*72b0*/  FMUL R11, R70.reuse, R11 ;  /* 0x0000000b460b7220 */ /* 0x040fe20000400000 */
[C---:B------:R-:W-:Y:S01]  /*72c0*/  FFMA R7, R71.reuse, R72, R7 ;  /* 0x0000004847077223 */ /* 0x040fe20000000007 */
[C---:B------:R-:W-:Y:S01]  /*72d0*/  FFMA R8, R71.reuse, R73, R8 ;  /* 0x0000004947087223 */ /* 0x040fe20000000008 */
[C---:B------:R-:W-:Y:S01]  /*72e0*/  FFMA R9, R71.reuse, R74, R9 ;  /* 0x0000004a47097223 */ /* 0x040fe20000000009 */
[C---:B------:R-:W-:Y:S01]  /*72f0*/  FFMA R10, R71.reuse, R75, R10 ;  /* 0x0000004b470a7223 */ /* 0x040fe2000000000a */
[C---:B------:R-:W-:Y:S01]  /*7300*/  FFMA R11, R71.reuse, R76, R11 ;  /* 0x0000004c470b7223 */ /* 0x040fe2000000000b */
[C---:B------:R-:W-:Y:S01]  /*7310*/  FFMA R12, R71.reuse, R77, R12 ;  /* 0x0000004d470c7223 */ /* 0x040fe2000000000c */
[----:B------:R-:W-:Y:S01]  /*7320*/  FFMA R13, R71, R78, R13 ;  /* 0x0000004e470d7223 */ /* 0x000fe2000000000d */
[----:B------:R-:W-:Y:S01]  /*7330*/  F2FP.SATFINITE.E5M2.F32.PACK_AB_MERGE_C R76, R7, R6, RZ ;  /* 0x00000006074c723e */ /* 0x000fe200048060ff */
[--C-:B------:R-:W-:Y:S02]  /*7340*/  HADD2.F32 R74, -RZ, R129.reuse.H0_H0 ;  /* 0x20000081ff4a7230 */ /* 0x100fe40000004100 */
[C---:B------:R-:W-:Y:S01]  /*7350*/  FMUL R7, R70.reuse, R20 ;  /* 0x0000001446077220 */ /* 0x040fe20000400000 */
[----:B------:R-:W-:Y:S01]  /*7360*/  HADD2.F32 R75, -RZ, R129.H1_H1 ;  /* 0x30000081ff4b7230 */ /* 0x000fe20000004100 */
[----:B------:R-:W-:Y:S01]  /*7370*/  F2FP.SATFINITE.E5M2.F32.PACK_AB_MERGE_C R129, R11, R10, RZ ;  /* 0x0000000a0b81723e */ /* 0x000fe200048060ff */
        /* <DEDUP_REMOVED lines=12> */
[----:B------:R-:W-:Y:S01]  /*7440*/  FFMA R3, R71, R83, R3 ;  /* 0x0000005347037223 */ /* 0x000fe20000000003 */
[C---:B------:R-:W-:Y:S01]  /*7450*/  FMUL R25, R70.reuse, R32 ;  /* 0x0000002046197220 */ /* 0x040fe20000400000 */
[----:B------:R-:W-:Y:S01]  /*7460*/  F2FP.SATFINITE.E5M2.F32.PACK_AB_MERGE_C R14, R15, R14, RZ ;  /* 0x0000000e0f0e723e */ /* 0x000fe200048060ff */
[C---:B------:R-:W-:Y:S01]  /*7470*/  FMUL R6, R70.reuse, R19 ;  /* 0x0000001346067220 */ /* 0x040fe20000400000 */
[C---:B------:R-:W-:Y:S01]  /*7480*/  FMUL R11, R70.reuse, R22 ;  /* 0x00000016460b7220 */ /* 0x040fe20000400000 */
[C---:B------:R-:W-:Y:S01]  /*7490*/  FMUL R22, R70.reuse, R29 ;  /* 0x0000001d46167220 */ /* 0x040fe20000400000 */
[C---:B------:R-:W-:Y:S01]  /*74a0*/  FMUL R29, R70.reuse, R36 ;  /* 0x00000024461d7220 */ /* 0x040fe20000400000 */
[C---:B------:R-:W-:Y:S01]  /*74b0*/  FFMA R6, R71.reuse, R84, R6 ;  /* 0x0000005447067223 */ /* 0x040fe20000000006 */
[C---:B------:R-:W-:Y:S01]  /*74c0*/  FFMA R7, R71.reuse, R85, R7 ;  /* 0x0000005547077223 */ /* 0x040fe20000000007 */
[C---:B------:R-:W-:Y:S01]  /*74d0*/  FFMA R10, R71.reuse, R86, R10 ;  /* 0x00000056470a7223 */ /* 0x040fe2000000000a */
[C---:B------:R-:W-:Y:S01]  /*74e0*/  FFMA R11, R71.reuse, R87, R11 ;  /* 0x00000057470b7223 */ /* 0x040fe2000000000b */
[----:B------:R-:W-:Y:S01]  /*74f0*/  FMUL R16, R70, R23 ;  /* 0x0000001746107220 */ /* 0x000fe20000400000 */
[----:B------:R-:W-:Y:S01]  /*7500*/  F2FP.SATFINITE.E5M2.F32.PACK_AB_MERGE_C R3, R6, R3, RZ ;  /* 0x000000030603723e */ /* 0x000fe200048060ff */
        /* <DEDUP_REMOVED lines=10> */
[----:B------:R-:W-:Y:S01]  /*75b0*/  FMUL R30, R70, R37 ;  /* 0x00000025461e7220 */ /* 0x000fe20000400000 */
[----:B------:R-:W-:Y:S01]  /*75c0*/  F2FP.SATFINITE.E5M2.F32.PACK_AB_MERGE_C R16, R10, R7, R16 ;  /* 0x000000070a10723e */ /* 0x000fe20004806010 */
        /* <DEDUP_REMOVED lines=23> */
[----:B------:R-:W-:Y:S01]  /*7740*/  FFMA R31, R71, R103, R31 ;  /* 0x00000067471f7223 */ /* 0x000fe2000000001f */
[----:B------:R-:W-:Y:S01]  /*7750*/  FMUL R45, R70, R52 ;  /* 0x00000034462d7220 */ /* 0x000fe20000400000 */
[----:B------:R-:W-:Y:S01]  /*7760*/  F2FP.SATFINITE.E5M2.F32.PACK_AB_MERGE_C R19, R28, R27, RZ ;  /* 0x0000001b1c13723e */ /* 0x000fe200048060ff */
[C---:B------:R-:W-:Y:S01]  /*7770*/  FMUL R52, R70.reuse, R59 ;  /* 0x0000003b46347220 */ /* 0x040fe20000400000 */
[C---:B------:R-:W-:Y:S01]  /*7780*/  FMUL R59, R70.reuse, R66 ;  /* 0x00000042463b7220 */ /* 0x040fe20000400000 */
[----:B------:R-:W-:Y:S01]  /*7790*/  F2FP.SATFINITE.E5M2.F32.PACK_AB_MERGE_C R66, R13, R12, R14 ;  /* 0x0000000c0d42723e */ /* 0x000fe2000480600e */
[----:B------:R-:W-:Y:S01]  /*77a0*/  FMUL R32, R70, R39 ;  /* 0x0000002746207220 */ /* 0x000fe20000400000 */
[--C-:B------:R-:W-:Y:S01]  /*77b0*/  HADD2.F32 R107, -RZ, R108.reuse.H0_H0 ;  /* 0x2000006cff6b7230 */ /* 0x100fe20000004100 */
[----:B------:R-:W-:Y:S01]  /*77c0*/  F2FP.SATFINITE.E5M2.F32.PACK_AB_MERGE_C R19, R26, R25, R19 ;  /* 0x000000191a13723e */ /* 0x000fe20004806013 */
[----:B------:R-:W-:Y:S02]  /*77d0*/  HADD2.F32 R108, -RZ, R108.H1_H1 ;  /* 0x3000006cff6c7230 */ /* 0x000fe40000004100 */
[C---:B------:R-:W-:Y:S01]  /*77e0*/  FFMA R32, R71.reuse, R104, R32 ;  /* 0x0000006847207223 */ /* 0x040fe20000000020 */
[C---:B------:R-:W-:Y:S01]  /*77f0*/  FFMA R33, R71.reuse, R105, R33 ;  /* 0x0000006947217223 */ /* 0x040fe20000000021 */
[C---:B------:R-:W-:Y:S01]  /*7800*/  FFMA R34, R71.reuse, R106, R34 ;  /* 0x0000006a47227223 */ /* 0x040fe20000000022 */
[C---:B------:R-:W-:Y:S01]  /*7810*/  FMUL R35, R70.reuse, R42 ;  /* 0x0000002a46237220 */ /* 0x040fe20000400000 */
[----:B------:R-:W-:Y:S01]  /*7820*/  FMUL R42, R70, R49 ;  /* 0x00000031462a7220 */ /* 0x000fe20000400000 */
[----:B------:R-:W-:Y:S01]  /*7830*/  F2FP.SATFINITE.E5M2.F32.PACK_AB_MERGE_C R32, R32, R31, RZ ;  /* 0x0000001f2020723e */ /* 0x000fe200048060ff */
[C---:B------:R-:W-:Y:S01]  /*7840*/  FMUL R49, R70.reuse, R56 ;  /* 0x0000003846317220 */ /* 0x040fe20000400000 */
[C---:B------:R-:W-:Y:S01]  /*7850*/  FMUL R36, R70.reuse, R43 ;  /* 0x0000002b46247220 */ /* 0x040fe20000400000 */
[--C-:B------:R-:W-:Y:S02]  /*7860*/  HADD2.F32 R111, -RZ, R112.reuse.H0_H0 ;  /* 0x20000070ff6f7230 */ /* 0x100fe40000004100 */
[C---:B------:R-:W-:Y:S01]  /*7870*/  FFMA R35, R71.reuse, R107, R35 ;  /* 0x0000006b47237223 */ /* 0x040fe20000000023 */
[----:B------:R-:W-:Y:S02]  /*7880*/  HADD2.F32 R112, -RZ, R112.H1_H1 ;  /* 0x30000070ff707230 */ /* 0x000fe40000004100 */
[C---:B------:R-:W-:Y:S01]  /*7890*/  FMUL R39, R70.reuse, R46 ;  /* 0x0000002e46277220 */ /* 0x040fe20000400000 */
[C---:B------:R-:W-:Y:S01]  /*78a0*/  FFMA R36, R71.reuse, R108, R36 ;  /* 0x0000006c47247223 */ /* 0x040fe20000000024 */
[C---:B------:R-:W-:Y:S01]  /*78b0*/  FMUL R40, R70.reuse, R47 ;  /* 0x0000002f46287220 */ /* 0x040fe20000400000 */
[C---:B------:R-:W-:Y:S01]  /*78c0*/  FFMA R37, R71.reuse, R109, R37 ;  /* 0x0000006d47257223 */ /* 0x040fe20000000025 */
[C---:B------:R-:W-:Y:S01]  /*78d0*/  FFMA R38, R71.reuse, R110, R38 ;  /* 0x0000006e47267223 */ /* 0x040fe20000000026 */
        /* <DEDUP_REMOVED lines=8> */
[C---:B------:R-:W-:Y:S01]  /*7960*/  FMUL R46, R70.reuse, R53 ;  /* 0x00000035462e7220 */ /* 0x040fe20000400000 */
[--C-:B------:R-:W-:Y:S02]  /*7970*/  HADD2.F32 R119, -RZ, R120.reuse.H0_H0 ;  /* 0x20000078ff777230 */ /* 0x100fe40000004100 */
[C---:B------:R-:W-:Y:S01]  /*7980*/  FMUL R50, R70.reuse, R57 ;  /* 0x0000003946327220 */ /* 0x040fe20000400000 */
[C---:B------:R-:W-:Y:S01]  /*7990*/  FMUL R51, R70.reuse, R58 ;  /* 0x0000003a46337220 */ /* 0x040fe20000400000 */
[C---:B------:R-:W-:Y:S01]  /*79a0*/  FMUL R53, R70.reuse, R60 ;  /* 0x0000003c46357220 */ /* 0x040fe20000400000 */
[C---:B------:R-:W-:Y:S01]  /*79b0*/  FFMA R43, R71.reuse, R115, R43 ;  /* 0x00000073472b7223 */ /* 0x040fe2000000002b */
[----:B------:R-:W-:Y:S02]  /*79c0*/  HADD2.F32 R120, -RZ, R120.H1_H1 ;  /* 0x30000078ff787230 */ /* 0x000fe40000004100 */
[C---:B------:R-:W-:Y:S01]  /*79d0*/  FMUL R47, R70.reuse, R54 ;  /* 0x00000036462f7220 */ /* 0x040fe20000400000 */
[C---:B------:R-:W-:Y:S01]  /*79e0*/  FMUL R57, R70.reuse, R64 ;  /* 0x0000004046397220 */ /* 0x040fe20000400000 */
[C---:B------:R-:W-:Y:S01]  /*79f0*/  FMUL R58, R70.reuse, R65 ;  /* 0x00000041463a7220 */ /* 0x040fe20000400000 */
[C---:B------:R-:W-:Y:S01]  /*7a00*/  FMUL R60, R70.reuse, R67 ;  /* 0x00000043463c7220 */ /* 0x040fe20000400000 */
[----:B------:R-:W-:Y:S01]  /*7a10*/  FFMA R44, R71, R116, R44 ;  /* 0x00000074472c7223 */ /* 0x000fe2000000002c */
[----:B------:R-:W-:Y:S01]  /*7a20*/  FMUL R48, R70, R55 ;  /* 0x0000003746307220 */ /* 0x000fe20000400000 */
[----:B------:R-:W-:Y:S01]  /*7a30*/  F2FP.SATFINITE.E5M2.F32.PACK_AB_MERGE_C R64, R5, R4, R76 ;  /* 0x000000040540723e */ /* 0x000fe2000480604c */
[----:B------:R-:W-:Y:S01]  /*7a40*/  FFMA R45, R71, R117, R45 ;  /* 0x00000075472d7223 */ /* 0x000fe2000000002d */
[----:B------:R-:W-:Y:S01]  /*7a50*/  F2FP.SATFINITE.E5M2.F32.PACK_AB_MERGE_C R65, R9, R8, R129 ;  /* 0x000000080941723e */ /* 0x000fe20004806081 */
[C---:B------:R-:W-:Y:S01]  /*7a60*/  FFMA R46, R71.reuse, R118, R46 ;  /* 0x00000076472e7223 */ /* 0x040fe2000000002e */
[----:B------:R-:W-:Y:S01]  /*7a70*/  F2FP.SATFINITE.E5M2.F32.PACK_AB_MERGE_C R67, R2, R0, R3 ;  /* 0x000000000243723e */ /* 0x000fe20004806003 */
[--C-:B------:R-:W-:Y:S02]  /*7a80*/  HADD2.F32 R123, -RZ, R124.reuse.H0_H0 ;  /* 0x2000007cff7b7230 */ /* 0x100fe40000004100 */
[C---:B------:R-:W-:Y:S01]  /*7a90*/  FFMA R47, R71.reuse, R119, R47 ;  /* 0x00000077472f7223 */ /* 0x040fe2000000002f */
[----:B------:R-:W-:Y:S02]  /*7aa0*/  HADD2.F32 R124, -RZ, R124.H1_H1 ;  /* 0x3000007cff7c7230 */ /* 0x000fe40000004100 */
[C---:B------:R-:W-:Y:S01]  /*7ab0*/  FFMA R48, R71.reuse, R120, R48 ;  /* 0x0000007847307223 */ /* 0x040fe20000000030 */
[----:B------:R1:W-:Y:S01]  /*7ac0*/  STS.128 [R140+UR57+0x2400], R64 ;  /* 0x002400408c007988 */ /* 0x0003e20008000c39 */
[C---:B------:R-:W-:Y:S01]  /*7ad0*/  FFMA R49, R71.reuse, R121, R49 ;  /* 0x0000007947317223 */ /* 0x040fe20000000031 */
[C---:B------:R-:W-:Y:S01]  /*7ae0*/  FFMA R50, R71.reuse, R122, R50 ;  /* 0x0000007a47327223 */ /* 0x040fe20000000032 */
[C---:B------:R-:W-:Y:S01]  /*7af0*/  FMUL R54, R70.reuse, R61 ;  /* 0x0000003d46367220 */ /* 0x040fe20000400000 */
[--C-:B------:R-:W-:Y:S02]  /*7b00*/  HADD2.F32 R127, -RZ, R128.reuse.H0_H0 ;  /* 0x20000080ff7f7230 */ /* 0x100fe40000004100 */
[C---:B------:R-:W-:Y:S01]  /*7b10*/  FFMA R51, R71.reuse, R123, R51 ;  /* 0x0000007b47337223 */ /* 0x040fe20000000033 */
[----:B------:R-:W-:Y:S02]  /*7b20*/  HADD2.F32 R128, -RZ, R128.H1_H1 ;  /* 0x30000080ff807230 */ /* 0x000fe40000004100 */
[----:B------:R-:W-:Y:S01]  /*7b30*/  FMUL R55, R70, R62 ;  /* 0x0000003e46377220 */ /* 0x000fe20000400000 */
[----:B------:R1:W-:Y:S01]  /*7b40*/  STS.128 [R150+0x2010], R16 ;  /* 0x0020101096007388 */ /* 0x0003e20000000c00 */
[----:B------:R-:W-:Y:S01]  /*7b50*/  F2FP.SATFINITE.E5M2.F32.PACK_AB_MERGE_C R35, R36, R35, RZ ;  /* 0x000000232423723e */ /* 0x000fe200048060ff */
[C---:B------:R-:W-:Y:S01]  /*7b60*/  FFMA R52, R71.reuse, R124, R52 ;  /* 0x0000007c47347223 */ /* 0x040fe20000000034 */
[----:B------:R-:W-:Y:S01]  /*7b70*/  FMUL R56, R70, R63 ;  /* 0x0000003f46387220 */ /* 0x000fe20000400000 */
[C---:B------:R-:W-:Y:S01]  /*7b80*/  FFMA R53, R71.reuse, R125, R53 ;  /* 0x0000007d47357223 */ /* 0x040fe20000000035 */
[C---:B------:R-:W-:Y:S01]  /*7b90*/  FFMA R54, R71.reuse, R126, R54 ;  /* 0x0000007e47367223 */ /* 0x040fe20000000036 */
[C---:B------:R-:W-:Y:S01]  /*7ba0*/  FFMA R55, R71.reuse, R127, R55 ;  /* 0x0000007f47377223 */ /* 0x040fe20000000037 */
[C---:B------:R-:W-:Y:S01]  /*7bb0*/  FFMA R56, R71.reuse, R128, R56 ;  /* 0x0000008047387223 */ /* 0x040fe20000000038 */
[----:B------:R-:W-:Y:S01]  /*7bc0*/  F2FP.SATFINITE.E5M2.F32.PACK_AB_MERGE_C R39, R40, R39, RZ ;  /* 0x000000272827723e */ /* 0x000fe200048060ff */
[C---:B------:R-:W-:Y:S01]  /*7bd0*/  FFMA R57, R71.reuse, R72, R57 ;  /* 0x0000004847397223 */ /* 0x040fe20000000039 */
[----:B------:R-:W-:Y:S01]  /*7be0*/  F2FP.SATFINITE.E5M2.F32.PACK_AB_MERGE_C R43, R44, R43, RZ ;  /* 0x0000002b2c2b723e */ /* 0x000fe200048060ff */
[C---:B------:R-:W-:Y:S01]  /*7bf0*/  FFMA R58, R71.reuse, R73, R58 ;  /* 0x00000049473a7223 */ /* 0x040fe2000000003a */
[C---:B------:R-:W-:Y:S01]  /*7c00*/  FFMA R59, R71.reuse, R74, R59 ;  /* 0x0000004a473b7223 */ /* 0x040fe2000000003b */
[----:B------:R-:W-:Y:S01]  /*7c10*/  F2FP.SATFINITE.E5M2.F32.PACK_AB_MERGE_C R33, R34, R33, R35 ;  /* 0x000000212221723e */ /* 0x000fe20004806023 */
[----:B------:R-:W-:Y:S01]  /*7c20*/  FFMA R60, R71, R75, R60 ;  /* 0x0000004b473c7223 */ /* 0x000fe2000000003c */
[----:B------:R-:W-:Y:S02]  /*7c30*/  F2FP.SATFINITE.E5M2.F32.PACK_AB_MERGE_C R32, R30, R29, R32 ;  /* 0x0000001d1e20723e */ /* 0x000fe40004806020 */
[----:B------:R-:W-:Y:S02]  /*7c40*/  F2FP.SATFINITE.E5M2.F32.PACK_AB_MERGE_C R34, R38, R37, R39 ;  /* 0x000000252622723e */ /* 0x000fe40004806027 */
[----:B------:R-:W-:Y:S02]  /*7c50*/  F2FP.SATFINITE.E5M2.F32.PACK_AB_MERGE_C R35, R42, R41, R43 ;  /* 0x000000292a23723e */ /* 0x000fe4000480602b */
[----:B------:R-:W-:Y:S02]  /*7c60*/  F2FP.SATFINITE.E5M2.F32.PACK_AB_MERGE_C R51, R52, R51, RZ ;  /* 0x000000333433723e */ /* 0x000fe400048060ff */
[----:B------:R-:W-:Y:S01]  /*7c70*/  F2FP.SATFINITE.E5M2.F32.PACK_AB_MERGE_C R48, R48, R47, RZ ;  /* 0x0000002f3030723e */ /* 0x000fe200048060ff */
[----:B------:R1:W-:Y:S01]  /*7c80*/  STS.128 [R149+0x2020], R32 ;  /* 0x0020202095007388 */ /* 0x0003e20000000c00 */
[----:B------:R-:W-:Y:S02]  /*7c90*/  F2FP.SATFINITE.E5M2.F32.PACK_AB_MERGE_C R55, R56, R55, RZ ;  /* 0x000000373837723e */ /* 0x000fe400048060ff */
[----:B------:R-:W-:Y:S02]  /*7ca0*/  F2FP.SATFINITE.E5M2.F32.PACK_AB_MERGE_C R59, R60, R59, RZ ;  /* 0x0000003b3c3b723e */ /* 0x000fe400048060ff */
[----:B------:R-:W-:Y:S02]  /*7cb0*/  F2FP.SATFINITE.E5M2.F32.PACK_AB_MERGE_C R49, R50, R49, R51 ;  /* 0x000000313231723e */ /* 0x000fe40004806033 */
[----:B------:R-:W-:Y:S02]  /*7cc0*/  F2FP.SATFINITE.E5M2.F32.PACK_AB_MERGE_C R48, R46, R45, R48 ;  /* 0x0000002d2e30723e */ /* 0x000fe40004806030 */
[----:B------:R-:W-:Y:S02]  /*7cd0*/  F2FP.SATFINITE.E5M2.F32.PACK_AB_MERGE_C R50, R54, R53, R55 ;  /* 0x000000353632723e */ /* 0x000fe40004806037 */
[----:B------:R-:W-:Y:S05]  /*7ce0*/  F2FP.SATFINITE.E5M2.F32.PACK_AB_MERGE_C R51, R58, R57, R59 ;  /* 0x000000393a33723e */ /* 0x000fea000480603b */
[----:B------:R1:W-:Y:S01]  /*7cf0*/  STS.128 [R148+0x2030], R48 ;  /* 0x0020303094007388 */ /* 0x0003e20000000c00 */
[----:B------:R-:W-:Y:S01]  /*7d00*/  @!PT LDS RZ, [RZ] ;  /* 0x00000000fffff984 */ /* 0x000fe20000000800 */
[----:B------:R-:W-:Y:S01]  /*7d10*/  @!PT LDS RZ, [RZ] ;  /* 0x00000000fffff984 */ /* 0x000fe20000000800 */
[----:B------:R-:W-:Y:S01]  /*7d20*/  @!PT LDS RZ, [RZ] ;  /* 0x00000000fffff984 */ /* 0x000fe20000000800 */
[----:B------:R-:W-:Y:S01]  /*7d30*/  @!PT LDS RZ, [RZ] ;  /* 0x00000000fffff984 */ /* 0x000fe20000000800 */
[----:B------:R3:W-:Y:S07]  /*7d40*/  MEMBAR.ALL.CTA ;  /* 0x0000000000007992 */ /* 0x0007ee0000008000 */
[----:B---3--:R-:W3:Y:S02]  /*7d50*/  FENCE.VIEW.ASYNC.S ;  /* 0x00000000000073c6 */ /* 0x008ee40000000000 */
[----:B---3--:R-:W-:Y:S06]  /*7d60*/  BAR.SYNC.DEFER_BLOCKING 0x1, 0x80 ;  /* 0x0042000000007b1d */ /* 0x008fec0000010000 */
[----:B------:R-:W-:Y:S05]  /*7d70*/  @P0 BRA `(.L_x_128) ;  /* 0x0000000000300947 */ /* 0x000fea0003800000 */
[----:B------:R-:W-:Y:S02]  /*7d80*/  UIADD3 UR10, UPT, UPT, UR57, 0x2400, URZ ;  /* 0x00002400390a7890 */ /* 0x000fe4000fffe0ff */
[----:B------:R-:W-:Y:S02]  /*7d90*/  UIADD3 UR8, UP0, UPT, UR62, 0x680, URZ ;  /* 0x000006803e087890 */ /* 0x000fe4000ff1e0ff */
[----:B------:R-:W-:Y:S02]  /*7da0*/  USHF.L.U32 UR5, UR51, 0x6, URZ ;  /* 0x0000000633057899 */ /* 0x000fe400080006ff */
[----:B------:R-:W-:Y:S01]  /*7db0*/  MOV R151, UR10 ;  /* 0x0000000a00977c02 */ /* 0x000fe20008000f00 */
[----:B------:R-:W-:Y:S02]  /*7dc0*/  USHF.L.U32 UR6, UR50, 0x7, URZ ;  /* 0x0000000732067899 */ /* 0x000fe400080006ff */
[----:B------:R-:W-:Y:S01]  /*7dd0*/  UIADD3.X UR9, UPT, UPT, URZ, UR63, URZ, UP0, !UPT ;  /* 0x0000003fff097290 */ /* 0x000fe200087fe4ff */
[----:B------:R-:W-:Y:S01]  /*7de0*/  R2UR UR4, R151 ;  /* 0x00000000970472ca */ /* 0x000fe200000e0000 */
[----:B------:R-:W-:Y:S11]  /*7df0*/  UMOV UR7, UR36 ;  /* 0x0000002400077c82 */ /* 0x000ff60008000000 */
[----:B------:R-:W-:Y:S01]  /*7e00*/  @!UPT UIADD3 URZ, UPT, UPT, URZ, URZ, URZ ;  /* 0x000000fffffff290 */ /* 0x000fe2000fffe0ff */
[----:B------:R3:W-:Y:S01]  /*7e10*/  UTMASTG.3D [UR4], [UR8] ;  /* 0x00000004080073b5 */ /* 0x0007e20008010000 */
[----:B------:R0:W-:Y:S01]  /*7e20*/  UTMACMDFLUSH ;  /* 0x00000000000079b7 */ /* 0x0001e20000000000 */
[----:B---3--:R-:W-:Y:S04]  /*7e30*/  DEPBAR.LE SB0, 0x0 ;  /* 0x000080000000791a */ /* 0x008fe80000000000 */
.L_x_128:
[----:B------:R-:W-:Y:S05]  /*7e40*/  BSYNC.RECONVERGENT B0 ;  /* 0x0000000000007941 */ /* 0x000fea0003800200 */
.L_x_127:
[----:B------:R-:W-:Y:S01]  /*7e50*/  BAR.SYNC.DEFER_BLOCKING 0x1, 0x80 ;  /* 0x0042000000007b1d */ /* 0x000fe20000010000 */
[----:B------:R-:W-:Y:S01]  /*7e60*/  ISETP.NE.AND P0, PT, R144, 0x2, PT ;  /* 0x000000029000780c */ /* 0x000fe20003f05270 */
[----:B------:R-:W-:Y:S01]  /*7e70*/  UISETP.NE.AND UP0, UPT, UR61, URZ, UPT ;  /* 0x000000ff3d00728c */ /* 0x000fe2000bf05270 */
[----:B------:R-:W-:Y:S01]  /*7e80*/  ISETP.NE.AND P1, PT, R68, 0x4, PT ;  /* 0x000000044400780c */ /* 0x000fe20003f25270 */
[----:B------:R-:W-:Y:S01]  /*7e90*/  UIADD3 UR51, UPT, UPT, UR42, UR48, URZ ;  /* 0x000000302a337290 */ /* 0x000fe2000fffe0ff */
[----:B------:R-:W-:Y:S01]  /*7ea0*/  SEL R2, RZ, 0x1, P0 ;  /* 0x00000001ff027807 */ /* 0x000fe20000000000 */
[----:B------:R-:W-:Y:S01]  /*7eb0*/  UIADD3 UR50, UPT, UPT, UR43, UR49, URZ ;  /* 0x000000312b327290 */ /* 0x000fe2000fffe0ff */
[----:B------:R-:W-:Y:S02]  /*7ec0*/  SEL R0, RZ, 0x1, P1 ;  /* 0x00000001ff007807 */ /* 0x000fe40000800000 */
[----:B------:R-:W-:Y:S02]  /*7ed0*/  LOP3.LUT R146, R146, R2, RZ, 0x3c, !PT ;  /* 0x0000000292927212 */ /* 0x000fe400078e3cff */
[----:B------:R-:W-:Y:S02]  /*7ee0*/  LOP3.LUT R147, R147, R0, RZ, 0x3c, !PT ;  /* 0x0000000093937212 */ /* 0x000fe400078e3cff */
[----:B------:R-:W-:Y:S02]  /*7ef0*/  SEL R144, R144, RZ, P0 ;  /* 0x000000ff90907207 */ /* 0x000fe40000000000 */
[----:B------:R-:W-:Y:S01]  /*7f00*/  SEL R68, R68, RZ, P1 ;  /* 0x000000ff44447207 */ /* 0x000fe20000800000 */
[----:B------:R-:W-:Y:S01]  /*7f10*/  UMOV UR36, UR60 ;  /* 0x0000003c00247c82 */ /* 0x000fe20008000000 */
[----:B------:R-:W-:Y:S05]  /*7f20*/  BRA.U UP0, `(.L_x_129) ;  /* 0xffffffdd00487547 */ /* 0x000fea000b83ffff */
[----:B------:R-:W-:Y:S05]  /*7f30*/  EXIT ;  /* 0x000000000000794d */ /* 0x000fea0003800000 */
.L_x_25:
[----:B--2---:R2:W3:Y:S02]  /*7f40*/  SYNCS.PHASECHK.TRANS64.TRYWAIT P0, [R0+URZ+0x1d0], R2 ;  /* 0x0001d002000075a7 */ /* 0x0044e400080011ff */
[----:B---3--:R-:W-:Y:S05]  /*7f50*/  @!P0 NANOSLEEP.SYNCS 0x989680 ;  /* 0x009896800000895d */ /* 0x008fea0003900000 */
[----:B------:R-:W3:Y:S02]  /*7f60*/  @!P0 SYNCS.PHASECHK.TRANS64 P0, [R0+URZ+0x1d0], R2 ;  /* 0x0001d002000085a7 */ /* 0x000ee400080010ff */
[----:B---3--:R-:W-:Y:S05]  /*7f70*/  @!P0 BRA `(.L_x_25) ;  /* 0xfffffffc00f08947 */ /* 0x008fea000383ffff */
[----:B------:R-:W-:Y:S05]  /*7f80*/  BRA `(.L_x_130) ;  /* 0xffffff9c005c7947 */ /* 0x000fea000383ffff */
.L_x_28:
[----:B--2---:R-:W-:-:S07]  /*7f90*/  MOV R0, UR33 ;  /* 0x0000002100007c02 */ /* 0x004fce0008000f00 */
.L_x_131:
[----:B--2---:R2:W3:Y:S02]  /*7fa0*/  SYNCS.PHASECHK.TRANS64.TRYWAIT P0, [R0+URZ+0xa0], R3 ;  /* 0x0000a003000075a7 */ /* 0x0044e400080011ff */
[----:B---3--:R-:W-:Y:S05]  /*7fb0*/  @!P0 NANOSLEEP.SYNCS 0x989680 ;  /* 0x009896800000895d */ /* 0x008fea0003900000 */
[----:B------:R-:W3:Y:S02]  /*7fc0*/  @!P0 SYNCS.PHASECHK.TRANS64 P0, [R0+URZ+0xa0], R3 ;  /* 0x0000a003000085a7 */ /* 0x000ee400080010ff */
[----:B---3--:R-:W-:Y:S05]  /*7fd0*/  @!P0 BRA `(.L_x_131) ;  /* 0xfffffffc00f08947 */ /* 0x008fea000383ffff */
[----:B------:R-:W-:Y:S05]  /*7fe0*/  BRA `(.L_x_27) ;  /* 0xffffff9c00ac7947 */ /* 0x000fea000383ffff */
.L_x_35:
[----:B-1----:R-:W-:-:S07]  /*7ff0*/  MOV R0, UR33 ;  /* 0x0000002100007c02 */ /* 0x002fce0008000f00 */
.L_x_132:
[----:B-1----:R1:W2:Y:S02]  /*8000*/  SYNCS.PHASECHK.TRANS64.TRYWAIT P0, [R0+URZ+0xa0], R3 ;  /* 0x0000a003000075a7 */ /* 0x0022a400080011ff */
[----:B--2---:R-:W-:Y:S05]  /*8010*/  @!P0 NANOSLEEP.SYNCS 0x989680 ;  /* 0x009896800000895d */ /* 0x004fea0003900000 */
[----:B------:R-:W2:Y:S02]  /*8020*/  @!P0 SYNCS.PHASECHK.TRANS64 P0, [R0+URZ+0xa0], R3 ;  /* 0x0000a003000085a7 */ /* 0x000ea400080010ff */
[----:B--2---:R-:W-:Y:S05]  /*8030*/  @!P0 BRA `(.L_x_132) ;  /* 0xfffffffc00f08947 */ /* 0x004fea000383ffff */
[----:B------:R-:W-:Y:S05]  /*8040*/  BRA `(.L_x_34) ;  /* 0xffffffa000707947 */ /* 0x000fea000383ffff */
.L_x_40:
[----:B-1----:R1:W2:Y:S02]  /*8050*/  SYNCS.PHASECHK.TRANS64.TRYWAIT P0, [R3+URZ+0x160], R0 ;  /* 0x00016000030075a7 */ /* 0x0022a400080011ff */
[----:B--2---:R-:W-:Y:S05]  /*8060*/  @!P0 NANOSLEEP.SYNCS 0x989680 ;  /* 0x009896800000895d */ /* 0x004fea0003900000 */
[----:B------:R-:W2:Y:S02]  /*8070*/  @!P0 SYNCS.PHASECHK.TRANS64 P0, [R3+URZ+0x160], R0 ;  /* 0x00016000030085a7 */ /* 0x000ea400080010ff */
[----:B--2---:R-:W-:Y:S05]  /*8080*/  @!P0 BRA `(.L_x_40) ;  /* 0xfffffffc00f08947 */ /* 0x004fea000383ffff */
[----:B------:R-:W-:Y:S05]  /*8090*/  BRA `(.L_x_133) ;  /* 0xffffffa4000c7947 */ /* 0x000fea000383ffff */
.L_x_44:
[----:B------:R-:W-:-:S07]  /*80a0*/  MOV R0, UR4 ;  /* 0x0000000400007c02 */ /* 0x000fce0008000f00 */
.L_x_134:
[----:B-1----:R1:W2:Y:S02]  /*80b0*/  SYNCS.PHASECHK.TRANS64.TRYWAIT P0, [R0+URZ], R2 ;  /* 0x00000002000075a7 */ /* 0x0022a400080011ff */
[----:B--2---:R-:W-:Y:S05]  /*80c0*/  @!P0 NANOSLEEP.SYNCS 0x989680 ;  /* 0x009896800000895d */ /* 0x004fea0003900000 */
[----:B------:R-:W2:Y:S02]  /*80d0*/  @!P0 SYNCS.PHASECHK.TRANS64 P0, [R0+URZ], R2 ;  /* 0x00000002000085a7 */ /* 0x000ea400080010ff */
[----:B--2---:R-:W-:Y:S05]  /*80e0*/  @!P0 BRA `(.L_x_134) ;  /* 0xfffffffc00f08947 */ /* 0x004fea000383ffff */
[----:B------:R-:W-:Y:S05]  /*80f0*/  BRA `(.L_x_135) ;  /* 0xffffffa800907947 */ /* 0x000fea000383ffff */
.L_x_45:
[----:B------:R-:W-:-:S07]  /*8100*/  MOV R0, UR4 ;  /* 0x0000000400007c02 */ /* 0x000fce0008000f00 */
.L_x_136:
[----:B-1----:R1:W2:Y:S02]  /*8110*/  SYNCS.PHASECHK.TRANS64.TRYWAIT P0, [R0+URZ], R3 ;  /* 0x00000003000075a7 */ /* 0x0022a400080011ff */
[----:B--2---:R-:W-:Y:S05]  /*8120*/  @!P0 NANOSLEEP.SYNCS 0x989680 ;  /* 0x009896800000895d */ /* 0x004fea0003900000 */
[----:B------:R-:W2:Y:S02]  /*8130*/  @!P0 SYNCS.PHASECHK.TRANS64 P0, [R0+URZ], R3 ;  /* 0x00000003000085a7 */ /* 0x000ea400080010ff */
[----:B--2---:R-:W-:Y:S05]  /*8140*/  @!P0 BRA `(.L_x_136) ;  /* 0xfffffffc00f08947 */ /* 0x004fea000383ffff */
[----:B------:R-:W-:Y:S05]  /*8150*/  BRA `(.L_x_137) ;  /* 0xffffffa8009c7947 */ /* 0x000fea000383ffff */
.L_x_46:
[----:B------:R-:W-:-:S07]  /*8160*/  MOV R0, UR4 ;  /* 0x0000000400007c02 */ /* 0x000fce0008000f00 */
.L_x_138:
[----:B-1----:R1:W2:Y:S02]  /*8170*/  SYNCS.PHASECHK.TRANS64.TRYWAIT P0, [R0+URZ], R3 ;  /* 0x00000003000075a7 */ /* 0x0022a400080011ff */
[----:B--2---:R-:W-:Y:S05]  /*8180*/  @!P0 NANOSLEEP.SYNCS 0x989680 ;  /* 0x009896800000895d */ /* 0x004fea0003900000 */
[----:B------:R-:W2:Y:S02]  /*8190*/  @!P0 SYNCS.PHASECHK.TRANS64 P0, [R0+URZ], R3 ;  /* 0x00000003000085a7 */ /* 0x000ea400080010ff */
[----:B--2---:R-:W-:Y:S05]  /*81a0*/  @!P0 BRA `(.L_x_138) ;  /* 0xfffffffc00f08947 */ /* 0x004fea000383ffff */
[----:B------:R-:W-:Y:S05]  /*81b0*/  BRA `(.L_x_139) ;  /* 0xffffffa800a87947 */ /* 0x000fea000383ffff */
.L_x_47:
[----:B------:R-:W-:-:S07]  /*81c0*/  MOV R0, UR4 ;  /* 0x0000000400007c02 */ /* 0x000fce0008000f00 */
.L_x_140:
[----:B-1----:R1:W2:Y:S02]  /*81d0*/  SYNCS.PHASECHK.TRANS64.TRYWAIT P0, [R0+URZ], R3 ;  /* 0x00000003000075a7 */ /* 0x0022a400080011ff */
[----:B--2---:R-:W-:Y:S05]  /*81e0*/  @!P0 NANOSLEEP.SYNCS 0x989680 ;  /* 0x009896800000895d */ /* 0x004fea0003900000 */
[----:B------:R-:W2:Y:S02]  /*81f0*/  @!P0 SYNCS.PHASECHK.TRANS64 P0, [R0+URZ], R3 ;  /* 0x00000003000085a7 */ /* 0x000ea400080010ff */
[----:B--2---:R-:W-:Y:S05]  /*8200*/  @!P0 BRA `(.L_x_140) ;  /* 0xfffffffc00f08947 */ /* 0x004fea000383ffff */
[----:B------:R-:W-:Y:S05]  /*8210*/  BRA `(.L_x_141) ;  /* 0xffffffa800b47947 */ /* 0x000fea000383ffff */
.L_x_48:
[----:B------:R-:W-:-:S07]  /*8220*/  MOV R0, UR4 ;  /* 0x0000000400007c02 */ /* 0x000fce0008000f00 */
.L_x_142:
[----:B-1----:R1:W2:Y:S02]  /*8230*/  SYNCS.PHASECHK.TRANS64.TRYWAIT P0, [R0+URZ], R3 ;  /* 0x00000003000075a7 */ /* 0x0022a400080011ff */
[----:B--2---:R-:W-:Y:S05]  /*8240*/  @!P0 NANOSLEEP.SYNCS 0x989680 ;  /* 0x009896800000895d */ /* 0x004fea0003900000 */
[----:B------:R-:W2:Y:S02]  /*8250*/  @!P0 SYNCS.PHASECHK.TRANS64 P0, [R0+URZ], R3 ;  /* 0x00000003000085a7 */ /* 0x000ea400080010ff */
[----:B--2---:R-:W-:Y:S05]  /*8260*/  @!P0 BRA `(.L_x_142) ;  /* 0xfffffffc00f08947 */ /* 0x004fea000383ffff */
[----:B------:R-:W-:Y:S05]  /*8270*/  BRA `(.L_x_143) ;  /* 0xffffffa800c07947 */ /* 0x000fea000383ffff */
.L_x_49:
[----:B------:R-:W-:-:S07]  /*8280*/  MOV R0, UR4 ;  /* 0x0000000400007c02 */ /* 0x000fce0008000f00 */
.L_x_144:
[----:B-1----:R1:W2:Y:S02]  /*8290*/  SYNCS.PHASECHK.TRANS64.TRYWAIT P0, [R0+URZ], R3 ;  /* 0x00000003000075a7 */ /* 0x0022a400080011ff */
[----:B--2---:R-:W-:Y:S05]  /*82a0*/  @!P0 NANOSLEEP.SYNCS 0x989680 ;  /* 0x009896800000895d */ /* 0x004fea0003900000 */
[----:B------:R-:W2:Y:S02]  /*82b0*/  @!P0 SYNCS.PHASECHK.TRANS64 P0, [R0+URZ], R3 ;  /* 0x00000003000085a7 */ /* 0x000ea400080010ff */
[----:B--2---:R-:W-:Y:S05]  /*82c0*/  @!P0 BRA `(.L_x_144) ;  /* 0xfffffffc00f08947 */ /* 0x004fea000383ffff */
[----:B------:R-:W-:Y:S05]  /*82d0*/  BRA `(.L_x_145) ;  /* 0xffffffa800cc7947 */ /* 0x000fea000383ffff */
.L_x_50:
[----:B------:R-:W-:-:S07]  /*82e0*/  MOV R0, UR4 ;  /* 0x0000000400007c02 */ /* 0x000fce0008000f00 */
.L_x_146:
[----:B-1----:R1:W2:Y:S02]  /*82f0*/  SYNCS.PHASECHK.TRANS64.TRYWAIT P0, [R0+URZ], R3 ;  /* 0x00000003000075a7 */ /* 0x0022a400080011ff */
[----:B--2---:R-:W-:Y:S05]  /*8300*/  @!P0 NANOSLEEP.SYNCS 0x989680 ;  /* 0x009896800000895d */ /* 0x004fea0003900000 */
[----:B------:R-:W2:Y:S02]  /*8310*/  @!P0 SYNCS.PHASECHK.TRANS64 P0, [R0+URZ], R3 ;  /* 0x00000003000085a7 */ /* 0x000ea400080010ff */
[----:B--2---:R-:W-:Y:S05]  /*8320*/  @!P0 BRA `(.L_x_146) ;  /* 0xfffffffc00f08947 */ /* 0x004fea000383ffff */
[----:B------:R-:W-:Y:S05]  /*8330*/  BRA `(.L_x_147) ;  /* 0xffffffa800d87947 */ /* 0x000fea000383ffff */
.L_x_51:
[----:B------:R-:W-:-:S07]  /*8340*/  MOV R0, UR4 ;  /* 0x0000000400007c02 */ /* 0x000fce0008000f00 */
.L_x_148:
[----:B-1----:R1:W2:Y:S02]  /*8350*/  SYNCS.PHASECHK.TRANS64.TRYWAIT P0, [R0+URZ], R3 ;  /* 0x00000003000075a7 */ /* 0x0022a400080011ff */
[----:B--2---:R-:W-:Y:S05]  /*8360*/  @!P0 NANOSLEEP.SYNCS 0x989680 ;  /* 0x009896800000895d */ /* 0x004fea0003900000 */
[----:B------:R-:W2:Y:S02]  /*8370*/  @!P0 SYNCS.PHASECHK.TRANS64 P0, [R0+URZ], R3 ;  /* 0x00000003000085a7 */ /* 0x000ea400080010ff */
[----:B--2---:R-:W-:Y:S05]  /*8380*/  @!P0 BRA `(.L_x_148) ;  /* 0xfffffffc00f08947 */ /* 0x004fea000383ffff */
[----:B------:R-:W-:Y:S05]  /*8390*/  BRA `(.L_x_149) ;  /* 0xffffffa800e47947 */ /* 0x000fea000383ffff */
.L_x_52:
[----:B------:R-:W-:-:S07]  /*83a0*/  MOV R0, UR4 ;  /* 0x0000000400007c02 */ /* 0x000fce0008000f00 */
.L_x_150:
[----:B-1----:R1:W2:Y:S02]  /*83b0*/  SYNCS.PHASECHK.TRANS64.TRYWAIT P0, [R0+URZ], R3 ;  /* 0x00000003000075a7 */ /* 0x0022a400080011ff */
[----:B--2---:R-:W-:Y:S05]  /*83c0*/  @!P0 NANOSLEEP.SYNCS 0x989680 ;  /* 0x009896800000895d */ /* 0x004fea0003900000 */
[----:B------:R-:W2:Y:S02]  /*83d0*/  @!P0 SYNCS.PHASECHK.TRANS64 P0, [R0+URZ], R3 ;  /* 0x00000003000085a7 */ /* 0x000ea400080010ff */
[----:B--2---:R-:W-:Y:S05]  /*83e0*/  @!P0 BRA `(.L_x_150) ;  /* 0xfffffffc00f08947 */ /* 0x004fea000383ffff */
[----:B------:R-:W-:Y:S05]  /*83f0*/  BRA `(.L_x_151) ;  /* 0xffffffa800f07947 */ /* 0x000fea000383ffff */
.L_x_53:
[----:B------:R-:W-:-:S07]  /*8400*/  MOV R0, UR4 ;  /* 0x0000000400007c02 */ /* 0x000fce0008000f00 */
.L_x_152:
[----:B-1----:R1:W2:Y:S02]  /*8410*/  SYNCS.PHASECHK.TRANS64.TRYWAIT P0, [R0+URZ], R3 ;  /* 0x00000003000075a7 */ /* 0x0022a400080011ff */
[----:B--2---:R-:W-:Y:S05]  /*8420*/  @!P0 NANOSLEEP.SYNCS 0x989680 ;  /* 0x009896800000895d */ /* 0x004fea0003900000 */
[----:B------:R-:W2:Y:S02]  /*8430*/  @!P0 SYNCS.PHASECHK.TRANS64 P0, [R0+URZ], R3 ;  /* 0x00000003000085a7 */ /* 0x000ea400080010ff */
[----:B--2---:R-:W-:Y:S05]  /*8440*/  @!P0 BRA `(.L_x_152) ;  /* 0xfffffffc00f08947 */ /* 0x004fea000383ffff */
[----:B------:R-:W-:Y:S05]  /*8450*/  BRA `(.L_x_153) ;  /* 0xffffffa800fc7947 */ /* 0x000fea000383ffff */
.L_x_54:
[----:B------:R-:W-:-:S07]  /*8460*/  MOV R0, UR4 ;  /* 0x0000000400007c02 */ /* 0x000fce0008000f00 */
.L_x_154:
[----:B-1----:R1:W2:Y:S02]  /*8470*/  SYNCS.PHASECHK.TRANS64.TRYWAIT P0, [R0+URZ], R3 ;  /* 0x00000003000075a7 */ /* 0x0022a400080011ff */
[----:B--2---:R-:W-:Y:S05]  /*8480*/  @!P0 NANOSLEEP.SYNCS 0x989680 ;  /* 0x009896800000895d */ /* 0x004fea0003900000 */
[----:B------:R-:W2:Y:S02]  /*8490*/  @!P0 SYNCS.PHASECHK.TRANS64 P0, [R0+URZ], R3 ;  /* 0x00000003000085a7 */ /* 0x000ea400080010ff */
[----:B--2---:R-:W-:Y:S05]  /*84a0*/  @!P0 BRA `(.L_x_154) ;  /* 0xfffffffc00f08947 */ /* 0x004fea000383ffff */
[----:B------:R-:W-:Y:S05]  /*84b0*/  BRA `(.L_x_155) ;  /* 0xffffffac00087947 */ /* 0x000fea000383ffff */
.L_x_55:
[----:B------:R-:W-:-:S07]  /*84c0*/  MOV R0, UR4 ;  /* 0x0000000400007c02 */ /* 0x000fce0008000f00 */
.L_x_156:
[----:B-1----:R1:W2:Y:S02]  /*84d0*/  SYNCS.PHASECHK.TRANS64.TRYWAIT P0, [R0+URZ], R3 ;  /* 0x00000003000075a7 */ /* 0x0022a400080011ff */
[----:B--2---:R-:W-:Y:S05]  /*84e0*/  @!P0 NANOSLEEP.SYNCS 0x989680 ;  /* 0x009896800000895d */ /* 0x004fea0003900000 */
[----:B------:R-:W2:Y:S02]  /*84f0*/  @!P0 SYNCS.PHASECHK.TRANS64 P0, [R0+URZ], R3 ;  /* 0x00000003000085a7 */ /* 0x000ea400080010ff */
[----:B--2---:R-:W-:Y:S05]  /*8500*/  @!P0 BRA `(.L_x_156) ;  /* 0xfffffffc00f08947 */ /* 0x004fea000383ffff */
[----:B------:R-:W-:Y:S05]  /*8510*/  BRA `(.L_x_157) ;  /* 0xffffffac00147947 */ /* 0x000fea000383ffff */
.L_x_56:
[----:B------:R-:W-:-:S07]  /*8520*/  MOV R0, UR4 ;  /* 0x0000000400007c02 */ /* 0x000fce0008000f00 */
.L_x_158:
[----:B-1----:R1:W2:Y:S02]  /*8530*/  SYNCS.PHASECHK.TRANS64.TRYWAIT P0, [R0+URZ], R3 ;  /* 0x00000003000075a7 */ /* 0x0022a400080011ff */
[----:B--2---:R-:W-:Y:S05]  /*8540*/  @!P0 NANOSLEEP.SYNCS 0x989680 ;  /* 0x009896800000895d */ /* 0x004fea0003900000 */
[----:B------:R-:W2:Y:S02]  /*8550*/  @!P0 SYNCS.PHASECHK.TRANS64 P0, [R0+URZ], R3 ;  /* 0x00000003000085a7 */ /* 0x000ea400080010ff */
[----:B--2---:R-:W-:Y:S05]  /*8560*/  @!P0 BRA `(.L_x_158) ;  /* 0xfffffffc00f08947 */ /* 0x004fea000383ffff */
[----:B------:R-:W-:Y:S05]  /*8570*/  BRA `(.L_x_159) ;  /* 0xffffffac00207947 */ /* 0x000fea000383ffff */
.L_x_57:
[----:B------:R-:W-:-:S07]  /*8580*/  MOV R0, UR4 ;  /* 0x0000000400007c02 */ /* 0x000fce0008000f00 */
.L_x_160:
[----:B-1----:R1:W2:Y:S02]  /*8590*/  SYNCS.PHASECHK.TRANS64.TRYWAIT P0, [R0+URZ], R3 ;  /* 0x00000003000075a7 */ /* 0x0022a400080011ff */
[----:B--2---:R-:W-:Y:S05]  /*85a0*/  @!P0 NANOSLEEP.SYNCS 0x989680 ;  /* 0x009896800000895d */ /* 0x004fea0003900000 */
[----:B------:R-:W2:Y:S02]  /*85b0*/  @!P0 SYNCS.PHASECHK.TRANS64 P0, [R0+URZ], R3 ;  /* 0x00000003000085a7 */ /* 0x000ea400080010ff */
[----:B--2---:R-:W-:Y:S05]  /*85c0*/  @!P0 BRA `(.L_x_160) ;  /* 0xfffffffc00f08947 */ /* 0x004fea000383ffff */
[----:B------:R-:W-:Y:S05]  /*85d0*/  BRA `(.L_x_161) ;  /* 0xffffffac002c7947 */ /* 0x000fea000383ffff */
.L_x_58:
[----:B------:R-:W-:-:S07]  /*85e0*/  MOV R0, UR4 ;  /* 0x0000000400007c02 */ /* 0x000fce0008000f00 */
.L_x_162:
[----:B-1----:R1:W2:Y:S02]  /*85f0*/  SYNCS.PHASECHK.TRANS64.TRYWAIT P0, [R0+URZ], R3 ;  /* 0x00000003000075a7 */ /* 0x0022a400080011ff */
[----:B--2---:R-:W-:Y:S05]  /*8600*/  @!P0 NANOSLEEP.SYNCS 0x989680 ;  /* 0x009896800000895d */ /* 0x004fea0003900000 */
[----:B------:R-:W2:Y:S02]  /*8610*/  @!P0 SYNCS.PHASECHK.TRANS64 P0, [R0+URZ], R3 ;  /* 0x00000003000085a7 */ /* 0x000ea400080010ff */
[----:B--2---:R-:W-:Y:S05]  /*8620*/  @!P0 BRA `(.L_x_162) ;  /* 0xfffffffc00f08947 */ /* 0x004fea000383ffff */
[----:B------:R-:W-:Y:S05]  /*8630*/  BRA `(.L_x_163) ;  /* 0xffffffac00387947 */ /* 0x000fea000383ffff */
.L_x_59:
[----:B------:R-:W-:-:S07]  /*8640*/  MOV R0, UR4 ;  /* 0x0000000400007c02 */ /* 0x000fce0008000f00 */
.L_x_164:
[----:B-1----:R1:W2:Y:S02]  /*8650*/  SYNCS.PHASECHK.TRANS64.TRYWAIT P0, [R0+URZ], R3 ;  /* 0x00000003000075a7 */ /* 0x0022a400080011ff */
[----:B--2---:R-:W-:Y:S05]  /*8660*/  @!P0 NANOSLEEP.SYNCS 0x989680 ;  /* 0x009896800000895d */ /* 0x004fea0003900000 */
[----:B------:R-:W2:Y:S02]  /*8670*/  @!P0 SYNCS.PHASECHK.TRANS64 P0, [R0+URZ], R3 ;  /* 0x00000003000085a7 */ /* 0x000ea400080010ff */
[----:B--2---:R-:W-:Y:S05]  /*8680*/  @!P0 BRA `(.L_x_164) ;  /* 0xfffffffc00f08947 */ /* 0x004fea000383ffff */
[----:B------:R-:W-:Y:S05]  /*8690*/  BRA `(.L_x_165) ;  /* 0xffffffac00447947 */ /* 0x000fea000383ffff */
.L_x_60:
[----:B------:R-:W-:-:S07]  /*86a0*/  MOV R0, UR4 ;  /* 0x0000000400007c02 */ /* 0x000fce0008000f00 */
.L_x_166:
[----:B-1----:R1:W2:Y:S02]  /*86b0*/  SYNCS.PHASECHK.TRANS64.TRYWAIT P0, [R0+URZ], R3 ;  /* 0x00000003000075a7 */ /* 0x0022a400080011ff */
[----:B--2---:R-:W-:Y:S05]  /*86c0*/  @!P0 NANOSLEEP.SYNCS 0x989680 ;  /* 0x009896800000895d */ /* 0x004fea0003900000 */
[----:B------:R-:W2:Y:S02]  /*86d0*/  @!P0 SYNCS.PHASECHK.TRANS64 P0, [R0+URZ], R3 ;  /* 0x00000003000085a7 */ /* 0x000ea400080010ff */
[----:B--2---:R-:W-:Y:S05]  /*86e0*/  @!P0 BRA `(.L_x_166) ;  /* 0xfffffffc00f08947 */ /* 0x004fea000383ffff */
[----:B------:R-:W-:Y:S05]  /*86f0*/  BRA `(.L_x_167) ;  /* 0xffffffac00507947 */ /* 0x000fea000383ffff */
.L_x_61:
[----:B------:R-:W-:-:S07]  /*8700*/  MOV R0, UR4 ;  /* 0x0000000400007c02 */ /* 0x000fce0008000f00 */
.L_x_168:
[----:B-1----:R1:W2:Y:S02]  /*8710*/  SYNCS.PHASECHK.TRANS64.TRYWAIT P0, [R0+URZ], R3 ;  /* 0x00000003000075a7 */ /* 0x0022a400080011ff */
[----:B--2---:R-:W-:Y:S05]  /*8720*/  @!P0 NANOSLEEP.SYNCS 0x989680 ;  /* 0x009896800000895d */ /* 0x004fea0003900000 */
[----:B------:R-:W2:Y:S02]  /*8730*/  @!P0 SYNCS.PHASECHK.TRANS64 P0, [R0+URZ], R3 ;  /* 0x00000003000085a7 */ /* 0x000ea400080010ff */
[----:B--2---:R-:W-:Y:S05]  /*8740*/  @!P0 BRA `(.L_x_168) ;  /* 0xfffffffc00f08947 */ /* 0x004fea000383ffff */
[----:B------:R-:W-:Y:S05]  /*8750*/  BRA `(.L_x_169) ;  /* 0xffffffac005c7947 */ /* 0x000fea000383ffff */
.L_x_62:
[----:B------:R-:W-:-:S07]  /*8760*/  MOV R0, UR4 ;  /* 0x0000000400007c02 */ /* 0x000fce0008000f00 */
.L_x_170:
[----:B-1----:R1:W2:Y:S02]  /*8770*/  SYNCS.PHASECHK.TRANS64.TRYWAIT P0, [R0+URZ], R3 ;  /* 0x00000003000075a7 */ /* 0x0022a400080011ff */
[----:B--2---:R-:W-:Y:S05]  /*8780*/  @!P0 NANOSLEEP.SYNCS 0x989680 ;  /* 0x009896800000895d */ /* 0x004fea0003900000 */
[----:B------:R-:W2:Y:S02]  /*8790*/  @!P0 SYNCS.PHASECHK.TRANS64 P0, [R0+URZ], R3 ;  /* 0x00000003000085a7 */ /* 0x000ea400080010ff */
[----:B--2---:R-:W-:Y:S05]  /*87a0*/  @!P0 BRA `(.L_x_170) ;  /* 0xfffffffc00f08947 */ /* 0x004fea000383ffff */
[----:B------:R-:W-:Y:S05]  /*87b0*/  BRA `(.L_x_171) ;  /* 0xffffffac00687947 */ /* 0x000fea000383ffff */
.L_x_65:
[----:B--2---:R2:W3:Y:S02]  /*87c0*/  SYNCS.PHASECHK.TRANS64.TRYWAIT P0, [R2+URZ+0x1c0], R4 ;  /* 0x0001c004020075a7 */ /* 0x0044e400080011ff */
[----:B---3--:R-:W-:Y:S05]  /*87d0*/  @!P0 NANOSLEEP.SYNCS 0x989680 ;  /* 0x009896800000895d */ /* 0x008fea0003900000 */
[----:B------:R-:W3:Y:S02]  /*87e0*/  @!P0 SYNCS.PHASECHK.TRANS64 P0, [R2+URZ+0x1c0], R4 ;  /* 0x0001c004020085a7 */ /* 0x000ee400080010ff */
[----:B---3--:R-:W-:Y:S05]  /*87f0*/  @!P0 BRA `(.L_x_65) ;  /* 0xfffffffc00f08947 */ /* 0x008fea000383ffff */
[----:B------:R-:W-:Y:S05]  /*8800*/  BRA `(.L_x_172) ;  /* 0xffffffac00c47947 */ /* 0x000fea000383ffff */
.L_x_66:
[----:B------:R-:W-:-:S07]  /*8810*/  MOV R2, UR5 ;  /* 0x0000000500027c02 */ /* 0x000fce0008000f00 */
.L_x_173:
[----:B--2---:R2:W3:Y:S02]  /*8820*/  SYNCS.PHASECHK.TRANS64.TRYWAIT P0, [R2+URZ+0x170], R5 ;  /* 0x00017005020075a7 */ /* 0x0044e400080011ff */
[----:B---3--:R-:W-:Y:S05]  /*8830*/  @!P0 NANOSLEEP.SYNCS 0x989680 ;  /* 0x009896800000895d */ /* 0x008fea0003900000 */
[----:B------:R-:W3:Y:S02]  /*8840*/  @!P0 SYNCS.PHASECHK.TRANS64 P0, [R2+URZ+0x170], R5 ;  /* 0x00017005020085a7 */ /* 0x000ee400080010ff */
[----:B---3--:R-:W-:Y:S05]  /*8850*/  @!P0 BRA `(.L_x_173) ;  /* 0xfffffffc00f08947 */ /* 0x008fea000383ffff */
[----:B------:R-:W-:Y:S05]  /*8860*/  BRA `(.L_x_174) ;  /* 0xffffffac00d47947 */ /* 0x000fea000383ffff */
.L_x_67:
[----:B--2---:R2:W3:Y:S02]  /*8870*/  SYNCS.PHASECHK.TRANS64.TRYWAIT P1, [R2+URZ+0x160], R4 ;  /* 0x00016004020075a7 */ /* 0x0044e400080211ff */
[----:B---3--:R-:W-:Y:S05]  /*8880*/  @!P1 NANOSLEEP.SYNCS 0x989680 ;  /* 0x009896800000995d */ /* 0x008fea0003900000 */
[----:B------:R-:W3:Y:S02]  /*8890*/  @!P1 SYNCS.PHASECHK.TRANS64 P1, [R2+URZ+0x160], R4 ;  /* 0x00016004020095a7 */ /* 0x000ee400080210ff */
[----:B---3--:R-:W-:Y:S05]  /*88a0*/  @!P1 BRA `(.L_x_67) ;  /* 0xfffffffc00f09947 */ /* 0x008fea000383ffff */
[----:B------:R-:W-:Y:S05]  /*88b0*/  BRA `(.L_x_175) ;  /* 0xffffffb000047947 */ /* 0x000fea000383ffff */
.L_x_70:
[----:B------:R-:W-:-:S07]  /*88c0*/  MOV R0, UR5 ;  /* 0x0000000500007c02 */ /* 0x000fce0008000f00 */
.L_x_176:
[----:B--2---:R2:W3:Y:S02]  /*88d0*/  SYNCS.PHASECHK.TRANS64.TRYWAIT P0, [R0+URZ+0x170], R2 ;  /* 0x00017002000075a7 */ /* 0x0044e400080011ff */
[----:B---3--:R-:W-:Y:S05]  /*88e0*/  @!P0 NANOSLEEP.SYNCS 0x989680 ;  /* 0x009896800000895d */ /* 0x008fea0003900000 */
[----:B------:R-:W3:Y:S02]  /*88f0*/  @!P0 SYNCS.PHASECHK.TRANS64 P0, [R0+URZ+0x170], R2 ;  /* 0x00017002000085a7 */ /* 0x000ee400080010ff */
[----:B---3--:R-:W-:Y:S05]  /*8900*/  @!P0 BRA `(.L_x_176) ;  /* 0xfffffffc00f08947 */ /* 0x008fea000383ffff */
[----:B------:R-:W-:Y:S05]  /*8910*/  BRA `(.L_x_69) ;  /* 0xffffffb000587947 */ /* 0x000fea000383ffff */
.L_x_79:
[----:B--2---:R-:W-:-:S04]  /*8920*/  MOV R5, UR4 ;  /* 0x0000000400057c02 */ /* 0x004fc80008000f00 */
[----:B------:R2:W3:Y:S03]  /*8930*/  SYNCS.PHASECHK.TRANS64.TRYWAIT P0, [R5+URZ+0x8], R6 ;  /* 0x00000806050075a7 */ /* 0x0004e600080011ff */
[----:B---3--:R-:W-:Y:S05]  /*8940*/  @!P0 NANOSLEEP.SYNCS 0x989680 ;  /* 0x009896800000895d */ /* 0x008fea0003900000 */
[----:B------:R-:W3:Y:S02]  /*8950*/  @!P0 SYNCS.PHASECHK.TRANS64 P0, [R5+URZ+0x8], R6 ;  /* 0x00000806050085a7 */ /* 0x000ee400080010ff */
[----:B---3--:R-:W-:Y:S05]  /*8960*/  @!P0 BRA `(.L_x_79) ;  /* 0xfffffffc00ec8947 */ /* 0x008fea000383ffff */
[----:B------:R-:W-:Y:S05]  /*8970*/  BRA `(.L_x_78) ;  /* 0xffffffb4000c7947 */ /* 0x000fea000383ffff */
.L_x_81:
[----:B------:R-:W-:Y:S01]  /*8980*/  BSSY B0, `(.L_x_177) ;  /* 0x0000006000007945 */ /* 0x000fe20003800000 */
[----:B------:R-:W-:-:S07]  /*8990*/  MOV R15, 0xffffffff ;  /* 0xffffffff000f7802 */ /* 0x000fce0000000f00 */
[----:B-12--5:R-:W-:Y:S05]  /*89a0*/  WARPSYNC.COLLECTIVE R15, `(.L_x_178) ;  /* 0x000000000f0c7348 */ /* 0x026fea0003c00000 */
[----:B------:R-:W-:Y:S02]  /*89b0*/  ELECT P6, UR79, PT ;  /* 0x00000000004f782f */ /* 0x000fe400038c0000 */
[----:B------:R-:W-:Y:S01]  /*89c0*/  MOV R14, UR79 ;  /* 0x0000004f000e7c02 */ /* 0x000fe20008000f00 */
[----:B-12--5:R-:W-:Y:S10]  /*89d0*/  ENDCOLLECTIVE ;  /* 0x000000000000791b */ /* 0x026ff40003800000 */
.L_x_178:
[----:B------:R-:W-:Y:S05]  /*89e0*/  BSYNC B0 ;  /* 0x0000000000007941 */ /* 0x000fea0003800000 */
.L_x_177:
[----:B------:R-:W-:Y:S01]  /*89f0*/  PLOP3.LUT P0, PT, P6, PT, PT, 0x80, 0x8 ;  /* 0x000000000008781c */ /* 0x000fe2000370f070 */
[----:B------:R-:W-:-:S12]  /*8a00*/  BRA `(.L_x_179) ;  /* 0xffffffb400387947 */ /* 0x000fd8000383ffff */
.L_x_83:
[----:B--2---:R-:W-:-:S04]  /*8a10*/  MOV R0, UR4 ;  /* 0x0000000400007c02 */ /* 0x004fc80008000f00 */
[----:B------:R2:W3:Y:S03]  /*8a20*/  SYNCS.PHASECHK.TRANS64.TRYWAIT P0, [R0+URZ+0x8], R4 ;  /* 0x00000804000075a7 */ /* 0x0004e600080011ff */
[----:B---3--:R-:W-:Y:S05]  /*8a30*/  @!P0 NANOSLEEP.SYNCS 0x989680 ;  /* 0x009896800000895d */ /* 0x008fea0003900000 */
[----:B------:R-:W3:Y:S02]  /*8a40*/  @!P0 SYNCS.PHASECHK.TRANS64 P0, [R0+URZ+0x8], R4 ;  /* 0x00000804000085a7 */ /* 0x000ee400080010ff */
[----:B---3--:R-:W-:Y:S05]  /*8a50*/  @!P0 BRA `(.L_x_83) ;  /* 0xfffffffc00ec8947 */ /* 0x008fea000383ffff */
[----:B------:R-:W-:Y:S05]  /*8a60*/  BRA `(.L_x_82) ;  /* 0xffffffb4003c7947 */ /* 0x000fea000383ffff */
.L_x_84:
[----:B--2---:R2:W3:Y:S02]  /*8a70*/  SYNCS.PHASECHK.TRANS64.TRYWAIT P0, [R0+URZ+0x160], R4 ;  /* 0x00016004000075a7 */ /* 0x0044e400080011ff */
[----:B---3--:R-:W-:Y:S05]  /*8a80*/  @!P0 NANOSLEEP.SYNCS 0x989680 ;  /* 0x009896800000895d */ /* 0x008fea0003900000 */
[----:B------:R-:W3:Y:S02]  /*8a90*/  @!P0 SYNCS.PHASECHK.TRANS64 P0, [R0+URZ+0x160], R4 ;  /* 0x00016004000085a7 */ /* 0x000ee400080010ff */
[----:B---3--:R-:W-:Y:S05]  /*8aa0*/  @!P0 BRA `(.L_x_84) ;  /* 0xfffffffc00f08947 */ /* 0x008fea000383ffff */
[----:B------:R-:W-:Y:S05]  /*8ab0*/  BRA `(.L_x_180) ;  /* 0xffffffb800187947 */ /* 0x000fea000383ffff */
.L_x_86:
[----:B------:R-:W-:-:S07]  /*8ac0*/  MOV R0, UR8 ;  /* 0x0000000800007c02 */ /* 0x000fce0008000f00 */
.L_x_181:
[----:B--2---:R2:W3:Y:S02]  /*8ad0*/  SYNCS.PHASECHK.TRANS64.TRYWAIT P0, [R0+URZ+0x1a0], R4 ;  /* 0x0001a004000075a7 */ /* 0x0044e400080011ff */
[----:B---3--:R-:W-:Y:S05]  /*8ae0*/  @!P0 NANOSLEEP.SYNCS 0x989680 ;  /* 0x009896800000895d */ /* 0x008fea0003900000 */
[----:B------:R-:W3:Y:S02]  /*8af0*/  @!P0 SYNCS.PHASECHK.TRANS64 P0, [R0+URZ+0x1a0], R4 ;  /* 0x0001a004000085a7 */ /* 0x000ee400080010ff */
[----:B---3--:R-:W-:Y:S05]  /*8b00*/  @!P0 BRA `(.L_x_181) ;  /* 0xfffffffc00f08947 */ /* 0x008fea000383ffff */
[----:B------:R-:W-:Y:S05]  /*8b10*/  BRA `(.L_x_182) ;  /* 0xffffffb800647947 */ /* 0x000fea000383ffff */
.L_x_89:
[----:B------:R-:W-:Y:S07]  /*8b20*/  MOV R0, UR7 ;  /* 0x0000000700007c02 */ /* 0x000fee0008000f00 */
.L_x_183:
[----:B--2---:R2:W3:Y:S02]  /*8b30*/  SYNCS.PHASECHK.TRANS64.TRYWAIT P0, [R0+URZ], R4 ;  /* 0x00000004000075a7 */ /* 0x0044e400080011ff */
[----:B---3--:R-:W-:Y:S05]  /*8b40*/  @!P0 NANOSLEEP.SYNCS 0x989680 ;  /* 0x009896800000895d */ /* 0x008fea0003900000 */
[----:B------:R-:W3:Y:S02]  /*8b50*/  @!P0 SYNCS.PHASECHK.TRANS64 P0, [R0+URZ], R4 ;  /* 0x00000004000085a7 */ /* 0x000ee400080010ff */
[----:B---3--:R-:W-:Y:S05]  /*8b60*/  @!P0 BRA `(.L_x_183) ;  /* 0xfffffffc00f08947 */ /* 0x008fea000383ffff */
[----:B------:R-:W-:Y:S05]  /*8b70*/  BRA `(.L_x_88) ;  /* 0xffffffb800787947 */ /* 0x000fea000383ffff */
.L_x_93:
[----:B--2---:R-:W-:-:S07]  /*8b80*/  MOV R0, UR7 ;  /* 0x0000000700007c02 */ /* 0x004fce0008000f00 */
.L_x_184:
[----:B--2---:R2:W3:Y:S02]  /*8b90*/  SYNCS.PHASECHK.TRANS64.TRYWAIT P0, [R0+URZ], R2 ;  /* 0x00000002000075a7 */ /* 0x0044e400080011ff */
[----:B---3--:R-:W-:Y:S05]  /*8ba0*/  @!P0 NANOSLEEP.SYNCS 0x989680 ;  /* 0x009896800000895d */ /* 0x008fea0003900000 */
[----:B------:R-:W3:Y:S02]  /*8bb0*/  @!P0 SYNCS.PHASECHK.TRANS64 P0, [R0+URZ], R2 ;  /* 0x00000002000085a7 */ /* 0x000ee400080010ff */
[----:B---3--:R-:W-:Y:S05]  /*8bc0*/  @!P0 BRA `(.L_x_184) ;  /* 0xfffffffc00f08947 */ /* 0x008fea000383ffff */
[----:B------:R-:W-:Y:S05]  /*8bd0*/  BRA `(.L_x_185) ;  /* 0xffffffbc00447947 */ /* 0x000fea000383ffff */
.L_x_94:
[----:B------:R-:W-:-:S07]  /*8be0*/  MOV R0, UR7 ;  /* 0x0000000700007c02 */ /* 0x000fce0008000f00 */
.L_x_186:
[----:B-1----:R1:W2:Y:S02]  /*8bf0*/  SYNCS.PHASECHK.TRANS64.TRYWAIT P0, [R0+URZ], R3 ;  /* 0x00000003000075a7 */ /* 0x0022a400080011ff */
[----:B--2---:R-:W-:Y:S05]  /*8c00*/  @!P0 NANOSLEEP.SYNCS 0x989680 ;  /* 0x009896800000895d */ /* 0x004fea0003900000 */
[----:B------:R-:W2:Y:S02]  /*8c10*/  @!P0 SYNCS.PHASECHK.TRANS64 P0, [R0+URZ], R3 ;  /* 0x00000003000085a7 */ /* 0x000ea400080010ff */
[----:B--2---:R-:W-:Y:S05]  /*8c20*/  @!P0 BRA `(.L_x_186) ;  /* 0xfffffffc00f08947 */ /* 0x004fea000383ffff */
[----:B------:R-:W-:Y:S05]  /*8c30*/  BRA `(.L_x_187) ;  /* 0xffffffbc00507947 */ /* 0x000fea000383ffff */
.L_x_95:
[----:B------:R-:W-:-:S07]  /*8c40*/  MOV R0, UR7 ;  /* 0x0000000700007c02 */ /* 0x000fce0008000f00 */
.L_x_188:
[----:B-1----:R1:W2:Y:S02]  /*8c50*/  SYNCS.PHASECHK.TRANS64.TRYWAIT P0, [R0+URZ], R3 ;  /* 0x00000003000075a7 */ /* 0x0022a400080011ff */
[----:B--2---:R-:W-:Y:S05]  /*8c60*/  @!P0 NANOSLEEP.SYNCS 0x989680 ;  /* 0x009896800000895d */ /* 0x004fea0003900000 */
[----:B------:R-:W2:Y:S02]  /*8c70*/  @!P0 SYNCS.PHASECHK.TRANS64 P0, [R0+URZ], R3 ;  /* 0x00000003000085a7 */ /* 0x000ea400080010ff */
[----:B--2---:R-:W-:Y:S05]  /*8c80*/  @!P0 BRA `(.L_x_188) ;  /* 0xfffffffc00f08947 */ /* 0x004fea000383ffff */
[----:B------:R-:W-:Y:S05]  /*8c90*/  BRA `(.L_x_189) ;  /* 0xffffffbc005c7947 */ /* 0x000fea000383ffff */
.L_x_98:
[----:B------:R-:W-:-:S07]  /*8ca0*/  MOV R0, UR6 ;  /* 0x0000000600007c02 */ /* 0x000fce0008000f00 */
.L_x_190:
[----:B-1----:R1:W2:Y:S02]  /*8cb0*/  SYNCS.PHASECHK.TRANS64.TRYWAIT P1, [R0+URZ+0x1e0], R2 ;  /* 0x0001e002000075a7 */ /* 0x0022a400080211ff */
[----:B--2---:R-:W-:Y:S05]  /*8cc0*/  @!P1 NANOSLEEP.SYNCS 0x989680 ;  /* 0x009896800000995d */ /* 0x004fea0003900000 */
[----:B------:R-:W2:Y:S02]  /*8cd0*/  @!P1 SYNCS.PHASECHK.TRANS64 P1, [R0+URZ+0x1e0], R2 ;  /* 0x0001e002000095a7 */ /* 0x000ea400080210ff */
[----:B--2---:R-:W-:Y:S05]  /*8ce0*/  @!P1 BRA `(.L_x_190) ;  /* 0xfffffffc00f09947 */ /* 0x004fea000383ffff */
[----:B------:R-:W-:Y:S05]  /*8cf0*/  BRA `(.L_x_191) ;  /* 0xffffffbc00a87947 */ /* 0x000fea000383ffff */
.L_x_103:
[----:B---3--:R3:W4:Y:S02]  /*8d00*/  SYNCS.PHASECHK.TRANS64.TRYWAIT P0, [R7+URZ+0x160], R0 ;  /* 0x00016000070075a7 */ /* 0x00872400080011ff */
[----:B----4-:R-:W-:Y:S05]  /*8d10*/  @!P0 NANOSLEEP.SYNCS 0x989680 ;  /* 0x009896800000895d */ /* 0x010fea0003900000 */
[----:B------:R-:W4:Y:S02]  /*8d20*/  @!P0 SYNCS.PHASECHK.TRANS64 P0, [R7+URZ+0x160], R0 ;  /* 0x00016000070085a7 */ /* 0x000f2400080010ff */
[----:B----4-:R-:W-:Y:S05]  /*8d30*/  @!P0 BRA `(.L_x_103) ;  /* 0xfffffffc00f08947 */ /* 0x010fea000383ffff */
[----:B------:R-:W-:Y:S05]  /*8d40*/  BRA `(.L_x_192) ;  /* 0xffffffc000c07947 */ /* 0x000fea000383ffff */
.L_x_106:
[----:B-1----:R-:W-:Y:S07]  /*8d50*/  MOV R0, UR19 ;  /* 0x0000001300007c02 */ /* 0x002fee0008000f00 */
.L_x_193:
[----:B-1----:R1:W3:Y:S02]  /*8d60*/  SYNCS.PHASECHK.TRANS64.TRYWAIT P2, [R0+URZ+0x158], R7 ;  /* 0x00015807000075a7 */ /* 0x0022e400080411ff */
[----:B---3--:R-:W-:Y:S05]  /*8d70*/  @!P2 NANOSLEEP.SYNCS 0x989680 ;  /* 0x009896800000a95d */ /* 0x008fea0003900000 */
[----:B------:R-:W3:Y:S02]  /*8d80*/  @!P2 SYNCS.PHASECHK.TRANS64 P2, [R0+URZ+0x158], R7 ;  /* 0x000158070000a5a7 */ /* 0x000ee400080410ff */
[----:B---3--:R-:W-:Y:S05]  /*8d90*/  @!P2 BRA `(.L_x_193) ;  /* 0xfffffffc00f0a947 */ /* 0x008fea000383ffff */
[----:B------:R-:W-:Y:S05]  /*8da0*/  BRA `(.L_x_105) ;  /* 0xffffffc800087947 */ /* 0x000fea000383ffff */
.L_x_109:
[----:B-1----:R-:W-:Y:S07]  /*8db0*/  MOV R0, UR19 ;  /* 0x0000001300007c02 */ /* 0x002fee0008000f00 */
.L_x_194:
[----:B-1----:R1:W3:Y:S02]  /*8dc0*/  SYNCS.PHASECHK.TRANS64.TRYWAIT P0, [R0+URZ+0x148], R6 ;  /* 0x00014806000075a7 */ /* 0x0022e400080011ff */
[----:B---3--:R-:W-:Y:S05]  /*8dd0*/  @!P0 NANOSLEEP.SYNCS 0x989680 ;  /* 0x009896800000895d */ /* 0x008fea0003900000 */
[----:B------:R-:W3:Y:S02]  /*8de0*/  @!P0 SYNCS.PHASECHK.TRANS64 P0, [R0+URZ+0x148], R6 ;  /* 0x00014806000085a7 */ /* 0x000ee400080010ff */
[----:B---3--:R-:W-:Y:S05]  /*8df0*/  @!P0 BRA `(.L_x_194) ;  /* 0xfffffffc00f08947 */ /* 0x008fea000383ffff */
[----:B------:R-:W-:Y:S05]  /*8e00*/  BRA `(.L_x_195) ;  /* 0xffffffc800547947 */ /* 0x000fea000383ffff */
.L_x_112:
[----:B--2---:R2:W4:Y:S02]  /*8e10*/  SYNCS.PHASECHK.TRANS64.TRYWAIT P0, [R3+URZ+0x160], R0 ;  /* 0x00016000030075a7 */ /* 0x00452400080011ff */
[----:B----4-:R-:W-:Y:S05]  /*8e20*/  @!P0 NANOSLEEP.SYNCS 0x989680 ;  /* 0x009896800000895d */ /* 0x010fea0003900000 */
[----:B------:R-:W4:Y:S02]  /*8e30*/  @!P0 SYNCS.PHASECHK.TRANS64 P0, [R3+URZ+0x160], R0 ;  /* 0x00016000030085a7 */ /* 0x000f2400080010ff */
[----:B----4-:R-:W-:Y:S05]  /*8e40*/  @!P0 BRA `(.L_x_112) ;  /* 0xfffffffc00f08947 */ /* 0x010fea000383ffff */
[----:B------:R-:W-:Y:S05]  /*8e50*/  BRA `(.L_x_196) ;  /* 0xffffffcc00907947 */ /* 0x000fea000383ffff */
.L_x_123:
[----:B-1----:R-:W-:Y:S04]  /*8e60*/  MOV R0, UR57 ;  /* 0x0000003900007c02 */ /* 0x002fe80008000f00 */
[----:B------:R1:W2:Y:S03]  /*8e70*/  SYNCS.PHASECHK.TRANS64.TRYWAIT P1, [R0+URZ+0x140], R3 ;  /* 0x00014003000075a7 */ /* 0x0002a600080211ff */
[----:B--2---:R-:W-:Y:S05]  /*8e80*/  @!P1 NANOSLEEP.SYNCS 0x989680 ;  /* 0x009896800000995d */ /* 0x004fea0003900000 */
[----:B------:R-:W2:Y:S02]  /*8e90*/  @!P1 SYNCS.PHASECHK.TRANS64 P1, [R0+URZ+0x140], R3 ;  /* 0x00014003000095a7 */ /* 0x000ea400080210ff */
[----:B--2---:R-:W-:Y:S05]  /*8ea0*/  @!P1 BRA `(.L_x_123) ;  /* 0xfffffffc00ec9947 */ /* 0x004fea000383ffff */
[----:B------:R-:W-:Y:S05]  /*8eb0*/  BRA `(.L_x_122) ;  /* 0xffffffd800bc7947 */ /* 0x000fea000383ffff */
.L_x_125:
[----:B------:R1:W1:Y:S02]  /*8ec0*/  SYNCS.PHASECHK.TRANS64.TRYWAIT P1, [R143+URZ+0x180], R4 ;  /* 0x000180048f0075a7 */ /* 0x00026400080211ff */
[----:B-1----:R-:W-:Y:S05]  /*8ed0*/  @!P1 NANOSLEEP.SYNCS 0x989680 ;  /* 0x009896800000995d */ /* 0x002fea0003900000 */
[----:B------:R-:W1:Y:S02]  /*8ee0*/  @!P1 SYNCS.PHASECHK.TRANS64 P1, [R143+URZ+0x180], R4 ;  /* 0x000180048f0095a7 */ /* 0x000e6400080210ff */
[----:B-1----:R-:W-:Y:S05]  /*8ef0*/  @!P1 BRA `(.L_x_125) ;  /* 0xfffffffc00f09947 */ /* 0x002fea000383ffff */
[----:B------:R-:W-:Y:S05]  /*8f00*/  BRA `(.L_x_124) ;  /* 0xffffffdc00007947 */ /* 0x000fea000383ffff */
        .weak           $__internal_0_$__cuda_sm10x_tcgen05_guardrail_trap_col_being_dealloced_not_returned_by_alloc
        .type           $__internal_0_$__cuda_sm10x_tcgen05_guardrail_trap_col_being_dealloced_not_returned_by_alloc,@function
        .size           $__internal_0_$__cuda_sm10x_tcgen05_guardrail_trap_col_being_dealloced_not_returned_by_alloc,($__internal_1_$__cuda_sm10x_tcgen05_guardrail_trap_phase_invalid_during_alloc - $__internal_0_$__cuda_sm10x_tcgen05_guardrail_trap_col_being_dealloced_not_returned_by_alloc)
$__internal_0_$__cuda_sm10x_tcgen05_guardrail_trap_col_being_dealloced_not_returned_by_alloc:
[----:B------:R-:W-:Y:S05]  /*8f10*/  BPT.TRAP 0x1 ;  /* 0x000000040000795c */ /* 0x000fea0000300000 */
[----:B------:R-:W-:-:S04]  /*8f20*/  HFMA2 R3, -RZ, RZ, 0, 0 ;  /* 0x00000000ff037431 */ /* 0x000fc800000001ff */
[----:B------:R-:W-:Y:S05]  /*8f30*/  RET.REL.NODEC R2 `(_ZN7cutlass13device_kernelINS_4gemm6kernel13GemmUniversalIN4cute5tupleIJiiiiEEENS1_10collective13CollectiveMmaINS1_35MainloopSm100TmaUmmaWarpSpecializedILi20ELi2ELi4ENS5_IJNS4_1CILi4EEENSA_ILi2EEENSA_ILi1EEEEEEEENS5_IJNSA_ILi256EEENSA_ILi64EEESH_EEENS_12float_e5m2_tENS5_IJlSD_lEEESJ_SK_NS4_8TiledMMAINS4_8MMA_AtomIJNS4_10MMA_TraitsINS4_25SM100_MMA_F8F6F4_2x1SM_SSEJSJ_SJ_fSG_SH_NS4_17integral_constantINS4_4UMMA5MajorELSR_0EEESS_NSP_INSQ_7ScaleInELST_0EEESU_EEEEEENS4_6LayoutINS5_IJSD_SD_SD_EEENS5_IJNSA_ILi0EEESZ_SZ_EEEEENS5_IJNS4_10UnderscoreES12_S12_EEEEENS4_28SM100_TMA_2SM_LOAD_MULTICASTENS4_14ComposedLayoutINS4_7SwizzleILi2ELi4ELi3EEENS4_18smem_ptr_flag_bitsILi8EEENSX_INS5_IJNSA_ILi8EEESH_EEENS5_IJSH_SD_EEEEEEEvNS4_8identityES15_S1F_vS1G_EENS_8epilogue10collective18CollectiveEpilogueINS1I_23Sm100TmaWarpSpecializedILi1ELi1ELi64ELb0ELb0EEEJNS5_IJNSA_ILi128EEESH_SH_EEENS5_IJNSX_IS1N_SD_EENSX_ISH_SD_EEEEESJ_SK_SJ_SK_NS1I_6fusion15FusionCallbacksIS1M_NS1S_17LinearCombinationISJ_fSJ_fLNS_15FloatRoundStyleE2EEES1O_S1R_JEEENS4_5SM1004TMEM4LOAD26SM100_TMEM_LOAD_32dp32b64xENS4_13SM90_TMA_LOADES1F_NS4_39AutoVectorizingCopyWithAssumedAlignmentILi128EEENS4_14SM90_TMA_STOREES1F_S24_S24_EEEvvEEEEvNT_6ParamsE) ;  /* 0xffffff7002307950 */ /* 0x000fea0003c3ffff */
        .weak           $__internal_1_$__cuda_sm10x_tcgen05_guardrail_trap_phase_invalid_during_alloc
        .type           $__internal_1_$__cuda_sm10x_tcgen05_guardrail_trap_phase_invalid_during_alloc,@function
        .size           $__internal_1_$__cuda_sm10x_tcgen05_guardrail_trap_phase_invalid_during_alloc,($__internal_2_$__cuda_sm10x_tcgen05_guardrail_trap_unallocated_columns_being_dealloced - $__internal_1_$__cuda_sm10x_tcgen05_guardrail_trap_phase_invalid_during_alloc)
$__internal_1_$__cuda_sm10x_tcgen05_guardrail_trap_phase_invalid_during_alloc:
[----:B------:R-:W-:Y:S05]  /*8f40*/  BPT.TRAP 0x1 ;  /* 0x000000040000795c */ /* 0x000fea0000300000 */
[----:B------:R-:W-:-:S04]  /*8f50*/  MOV R5, 0x0 ;  /* 0x0000000000057802 */ /* 0x000fc80000000f00 */
[----:B------:R-:W-:Y:S05]  /*8f60*/  RET.REL.NODEC R4 `(_ZN7cutlass13device_kernelINS_4gemm6kernel13GemmUniversalIN4cute5tupleIJiiiiEEENS1_10collective13CollectiveMmaINS1_35MainloopSm100TmaUmmaWarpSpecializedILi20ELi2ELi4ENS5_IJNS4_1CILi4EEENSA_ILi2EEENSA_ILi1EEEEEEEENS5_IJNSA_ILi256EEENSA_ILi64EEESH_EEENS_12float_e5m2_tENS5_IJlSD_lEEESJ_SK_NS4_8TiledMMAINS4_8MMA_AtomIJNS4_10MMA_TraitsINS4_25SM100_MMA_F8F6F4_2x1SM_SSEJSJ_SJ_fSG_SH_NS4_17integral_constantINS4_4UMMA5MajorELSR_0EEESS_NSP_INSQ_7ScaleInELST_0EEESU_EEEEEENS4_6LayoutINS5_IJSD_SD_SD_EEENS5_IJNSA_ILi0EEESZ_SZ_EEEEENS5_IJNS4_10UnderscoreES12_S12_EEEEENS4_28SM100_TMA_2SM_LOAD_MULTICASTENS4_14ComposedLayoutINS4_7SwizzleILi2ELi4ELi3EEENS4_18smem_ptr_flag_bitsILi8EEENSX_INS5_IJNSA_ILi8EEESH_EEENS5_IJSH_SD_EEEEEEEvNS4_8identityES15_S1F_vS1G_EENS_8epilogue10collective18CollectiveEpilogueINS1I_23Sm100TmaWarpSpecializedILi1ELi1ELi64ELb0ELb0EEEJNS5_IJNSA_ILi128EEESH_SH_EEENS5_IJNSX_IS1N_SD_EENSX_ISH_SD_EEEEESJ_SK_SJ_SK_NS1I_6fusion15FusionCallbacksIS1M_NS1S_17LinearCombinationISJ_fSJ_fLNS_15FloatRoundStyleE2EEES1O_S1R_JEEENS4_5SM1004TMEM4LOAD26SM100_TMEM_LOAD_32dp32b64xENS4_13SM90_TMA_LOADES1F_NS4_39AutoVectorizingCopyWithAssumedAlignmentILi128EEENS4_14SM90_TMA_STOREES1F_S24_S24_EEEvvEEEEvNT_6ParamsE) ;  /* 0xffffff7004247950 */ /* 0x000fea0003c3ffff */
        .weak           $__internal_2_$__cuda_sm10x_tcgen05_guardrail_trap_unallocated_columns_being_dealloced
        .type           $__internal_2_$__cuda_sm10x_tcgen05_guardrail_trap_unallocated_columns_being_dealloced,@function
        .size           $__internal_2_$__cuda_sm10x_tcgen05_guardrail_trap_unallocated_columns_being_dealloced,(.L_x_198 - $__internal_2_$__cuda_sm10x_tcgen05_guardrail_trap_unallocated_columns_being_dealloced)
$__internal_2_$__cuda_sm10x_tcgen05_guardrail_trap_unallocated_columns_being_dealloced:
[----:B------:R-:W-:Y:S05]  /*8f70*/  BPT.TRAP 0x1 ;  /* 0x000000040000795c */ /* 0x000fea0000300000 */
[----:B------:R-:W-:-:S04]  /*8f80*/  HFMA2 R3, -RZ, RZ, 0, 0 ;  /* 0x00000000ff037431 */ /* 0x000fc800000001ff */
[----:B------:R-:W-:Y:S05]  /*8f90*/  RET.REL.NODEC R2 `(_ZN7cutlass13device_kernelINS_4gemm6kernel13GemmUniversalIN4cute5tupleIJiiiiEEENS1_10collective13CollectiveMmaINS1_35MainloopSm100TmaUmmaWarpSpecializedILi20ELi2ELi4ENS5_IJNS4_1CILi4EEENSA_ILi2EEENSA_ILi1EEEEEEEENS5_IJNSA_ILi256EEENSA_ILi64EEESH_EEENS_12float_e5m2_tENS5_IJlSD_lEEESJ_SK_NS4_8TiledMMAINS4_8MMA_AtomIJNS4_10MMA_TraitsINS4_25SM100_MMA_F8F6F4_2x1SM_SSEJSJ_SJ_fSG_SH_NS4_17integral_constantINS4_4UMMA5MajorELSR_0EEESS_NSP_INSQ_7ScaleInELST_0EEESU_EEEEEENS4_6LayoutINS5_IJSD_SD_SD_EEENS5_IJNSA_ILi0EEESZ_SZ_EEEEENS5_IJNS4_10UnderscoreES12_S12_EEEEENS4_28SM100_TMA_2SM_LOAD_MULTICASTENS4_14ComposedLayoutINS4_7SwizzleILi2ELi4ELi3EEENS4_18smem_ptr_flag_bitsILi8EEENSX_INS5_IJNSA_ILi8EEESH_EEENS5_IJSH_SD_EEEEEEEvNS4_8identityES15_S1F_vS1G_EENS_8epilogue10collective18CollectiveEpilogueINS1I_23Sm100TmaWarpSpecializedILi1ELi1ELi64ELb0ELb0EEEJNS5_IJNSA_ILi128EEESH_SH_EEENS5_IJNSX_IS1N_SD_EENSX_ISH_SD_EEEEESJ_SK_SJ_SK_NS1I_6fusion15FusionCallbacksIS1M_NS1S_17LinearCombinationISJ_fSJ_fLNS_15FloatRoundStyleE2EEES1O_S1R_JEEENS4_5SM1004TMEM4LOAD26SM100_TMEM_LOAD_32dp32b64xENS4_13SM90_TMA_LOADES1F_NS4_39AutoVectorizingCopyWithAssumedAlignmentILi128EEENS4_14SM90_TMA_STOREES1F_S24_S24_EEEvvEEEEvNT_6ParamsE) ;  /* 0xffffff7002187950 */ /* 0x000fea0003c3ffff */
.L_x_197:
[----:B------:R-:W-:-:S00]  /*8fa0*/  BRA `(.L_x_197) ;  /* 0xfffffffc00fc7947 */ /* 0x000fc0000383ffff */
[----:B------:R-:W-:-:S00]  /*8fb0*/  NOP ;  /* 0x0000000000007918 */ /* 0x000fc00000000000 */
        /* <DEDUP_REMOVED lines=12> */
.L_x_198:


//--------------------- .nv.global.init           --------------------------
	.section	.nv.global.init,"aw",@progbits
.nv.global.init:
	.type		$str$27,@object
	.size		$str$27,($str$28 - $str$27)
$str$27:
        /*0000*/ 	.byte	0x28, 0x61, 0x64, 0x64, 0x72, 0x65, 0x73, 0x73, 0x20, 0x26, 0x20, 0x6d, 0x61, 0x73, 0x6b, 0x29
        /*0010*/ 	.byte	0x20, 0x3d, 0x3d, 0x20, 0x30, 0x00
	.type		$str$28,@object
	.size		$str$28,($str$26 - $str$28)
$str$28:
        /*0016*/ 	.byte	0x2f, 0x74, 0x6d, 0x70, 0x2f, 0x63, 0x75, 0x74, 0x6c, 0x61, 0x73, 0x73, 0x5f, 0x73, 0x77, 0x65
        /*0026*/ 	.byte	0x65, 0x70, 0x5f, 0x73, 0x72, 0x63, 0x2f, 0x69, 0x6e, 0x63, 0x6c, 0x75, 0x64, 0x65, 0x2f, 0x63
        /*0036*/ 	.byte	0x75, 0x74, 0x65, 0x2f, 0x70, 0x6f, 0x69, 0x6e, 0x74, 0x65, 0x72, 0x5f, 0x66, 0x6c, 0x61, 0x67
        /*0046*/ 	.byte	0x67, 0x65, 0x64, 0x2e, 0x68, 0x70, 0x70, 0x00
	.type		$str$26,@object
	.size		$str$26,($str$25 - $str$26)
$str$26:
        /*004e*/ 	.byte	0x2f, 0x74, 0x6d, 0x70, 0x2f, 0x63, 0x75, 0x74, 0x6c, 0x61, 0x73, 0x73, 0x5f, 0x73, 0x77, 0x65
        /*005e*/ 	.byte	0x65, 0x70, 0x5f, 0x73, 0x72, 0x63, 0x2f, 0x69, 0x6e, 0x63, 0x6c, 0x75, 0x64, 0x65, 0x2f, 0x63
        /*006e*/ 	.byte	0x75, 0x74, 0x65, 0x2f, 0x61, 0x74, 0x6f, 0x6d, 0x2f, 0x63, 0x6f, 0x70, 0x79, 0x5f, 0x74, 0x72
        /*007e*/ 	.byte	0x61, 0x69, 0x74, 0x73, 0x5f, 0x73, 0x6d, 0x31, 0x30, 0x30, 0x2e, 0x68, 0x70, 0x70, 0x00
	.type		$str$25,@object
	.size		$str$25,(__unnamed_1 - $str$25)
$str$25:
        /*008d*/ 	.byte	0x28, 0x28, 0x75, 0x69, 0x6e, 0x74, 0x33, 0x32, 0x5f, 0x74, 0x28, 0x74, 0x68, 0x72, 0x65, 0x61
        /*009d*/ 	.byte	0x64, 0x49, 0x64, 0x78, 0x2e, 0x78, 0x29, 0x20, 0x2f, 0x20, 0x33, 0x32, 0x29, 0x20, 0x25, 0x20
        /*00ad*/ 	.byte	0x34, 0x29, 0x20, 0x3d, 0x3d, 0x20, 0x28, 0x28, 0x28, 0x74, 0x6d, 0x65, 0x6d, 0x5f, 0x61, 0x64
        /*00bd*/ 	.byte	0x64, 0x72, 0x20, 0x3e, 0x3e, 0x20, 0x31, 0x36, 0x29, 0x20, 0x2f, 0x20, 0x33, 0x32, 0x29, 0x20
        /*00cd*/ 	.byte	0x25, 0x20, 0x34, 0x29, 0x00
	.type		__unnamed_1,@object
	.size		__unnamed_1,(__unnamed_2 - __unnamed_1)
__unnamed_1:
        /*00d2*/ 	.byte	0x61, 0x75, 0x74, 0x6f, 0x20, 0x63, 0x75, 0x74, 0x65, 0x3a, 0x3a, 0x61, 0x73, 0x5f, 0x70, 0x6f
        /* <DEDUP_REMOVED lines=24> */
        /*0262*/ 	.byte	0x43, 0x3c, 0x38, 0x31, 0x39, 0x32, 0x3e, 0x3e, 0x3e, 0x3e, 0x5d, 0x00
	.type		__unnamed_2,@object
	.size		__unnamed_2,(.L_2 - __unnamed_2)
__unnamed_2:
        /* <DEDUP_REMOVED lines=42> */
        /*050e*/ 	.byte	0x3e, 0x3e, 0x3e, 0x3e, 0x5d, 0x00
.L_2:


//--------------------- .nv.shared._ZN7cutlass13device_kernelINS_4gemm6kernel13GemmUniversalIN4cute5tupleIJiiiiEEENS1_10collective13CollectiveMmaINS1_35MainloopSm100TmaUmmaWarpSpecializedILi20ELi2ELi4ENS5_IJNS4_1CILi4EEENSA_ILi2EEENSA_ILi1EEEEEEEENS5_IJNSA_ILi256EEENSA_ILi64EEESH_EEENS_12float_e5m2_tENS5_IJlSD_lEEESJ_SK_NS4_8TiledMMAINS4_8MMA_AtomIJNS4_10MMA_TraitsINS4_25SM100_MMA_F8F6F4_2x1SM_SSEJSJ_SJ_fSG_SH_NS4_17integral_constantINS4_4UMMA5MajorELSR_0EEESS_NSP_INSQ_7ScaleInELST_0EEESU_EEEEEENS4_6LayoutINS5_IJSD_SD_SD_EEENS5_IJNSA_ILi0EEESZ_SZ_EEEEENS5_IJNS4_10UnderscoreES12_S12_EEEEENS4_28SM100_TMA_2SM_LOAD_MULTICASTENS4_14ComposedLayoutINS4_7SwizzleILi2ELi4ELi3EEENS4_18smem_ptr_flag_bitsILi8EEENSX_INS5_IJNSA_ILi8EEESH_EEENS5_IJSH_SD_EEEEEEEvNS4_8identityES15_S1F_vS1G_EENS_8epilogue10collective18CollectiveEpilogueINS1I_23Sm100TmaWarpSpecializedILi1ELi1ELi64ELb0ELb0EEEJNS5_IJNSA_ILi128EEESH_SH_EEENS5_IJNSX_IS1N_SD_EENSX_ISH_SD_EEEEESJ_SK_SJ_SK_NS1I_6fusion15FusionCallbacksIS1M_NS1S_17LinearCombinationISJ_fSJ_fLNS_15FloatRoundStyleE2EEES1O_S1R_JEEENS4_5SM1004TMEM4LOAD26SM100_TMEM_LOAD_32dp32b64xENS4_13SM90_TMA_LOADES1F_NS4_39AutoVectorizingCopyWithAssumedAlignmentILi128EEENS4_14SM90_TMA_STOREES1F_S24_S24_EEEvvEEEEvNT_6ParamsE --------------------------
	.section	.nv.shared._ZN7cutlass13device_kernelINS_4gemm6kernel13GemmUniversalIN4cute5tupleIJiiiiEEENS1_10collective13CollectiveMmaINS1_35MainloopSm100TmaUmmaWarpSpecializedILi20ELi2ELi4ENS5_IJNS4_1CILi4EEENSA_ILi2EEENSA_ILi1EEEEEEEENS5_IJNSA_ILi256EEENSA_ILi64EEESH_EEENS_12float_e5m2_tENS5_IJlSD_lEEESJ_SK_NS4_8TiledMMAINS4_8MMA_AtomIJNS4_10MMA_TraitsINS4_25SM100_MMA_F8F6F4_2x1SM_SSEJSJ_SJ_fSG_SH_NS4_17integral_constantINS4_4UMMA5MajorELSR_0EEESS_NSP_INSQ_7ScaleInELST_0EEESU_EEEEEENS4_6LayoutINS5_IJSD_SD_SD_EEENS5_IJNSA_ILi0EEESZ_SZ_EEEEENS5_IJNS4_10UnderscoreES12_S12_EEEEENS4_28SM100_TMA_2SM_LOAD_MULTICASTENS4_14ComposedLayoutINS4_7SwizzleILi2ELi4ELi3EEENS4_18smem_ptr_flag_bitsILi8EEENSX_INS5_IJNSA_ILi8EEESH_EEENS5_IJSH_SD_EEEEEEEvNS4_8identityES15_S1F_vS1G_EENS_8epilogue10collective18CollectiveEpilogueINS1I_23Sm100TmaWarpSpecializedILi1ELi1ELi64ELb0ELb0EEEJNS5_IJNSA_ILi128EEESH_SH_EEENS5_IJNSX_IS1N_SD_EENSX_ISH_SD_EEEEESJ_SK_SJ_SK_NS1I_6fusion15FusionCallbacksIS1M_NS1S_17LinearCombinationISJ_fSJ_fLNS_15FloatRoundStyleE2EEES1O_S1R_JEEENS4_5SM1004TMEM4LOAD26SM100_TMEM_LOAD_32dp32b64xENS4_13SM90_TMA_LOADES1F_NS4_39AutoVectorizingCopyWithAssumedAlignmentILi128EEENS4_14SM90_TMA_STOREES1F_S24_S24_EEEvvEEEEvNT_6ParamsE,"aw",@nobits
	.sectionflags	@""
	.align	16
	.zero		1024


//--------------------- .nv.shared.reserved.0     --------------------------
	.section	.nv.shared.reserved.0,"aw",@nobits
	.weak		__nv_reservedSMEM_offset_0_alias
	.size		__nv_reservedSMEM_offset_0_alias, 0, 64
	.other		__nv_reservedSMEM_offset_0_alias,@"STO_CUDA_RESERVED_SHARED STV_DEFAULT"
__nv_reservedSMEM_offset_0_alias:
	.zero		0
.nv.shared.reserved.0:
	.zero		64
	.weak		__nv_reservedSMEM_tcgen05_partition
	.type		__nv_reservedSMEM_tcgen05_partition,@object
	.size		__nv_reservedSMEM_tcgen05_partition,(.L_0 - __nv_reservedSMEM_tcgen05_partition)
__nv_reservedSMEM_tcgen05_partition:
	.zero		32
.L_0:


//--------------------- .nv.global                --------------------------
	.section	.nv.global,"aw",@nobits
.nv.global:
	.type		_ZN40_INTERNAL_dd54a91f_4_k_cu_0ce62f15_277484cute1_E,@object
	.size		_ZN40_INTERNAL_dd54a91f_4_k_cu_0ce62f15_277484cute1_E,(_ZN40_INTERNAL_dd54a91f_4_k_cu_0ce62f15_277484cuda3std3__45__cpo6cbeginE - _ZN40_INTERNAL_dd54a91f_4_k_cu_0ce62f15_277484cute1_E)
_ZN40_INTERNAL_dd54a91f_4_k_cu_0ce62f15_277484cute1_E:
	.zero		1
	.type		_ZN40_INTERNAL_dd54a91f_4_k_cu_0ce62f15_277484cuda3std3__45__cpo6cbeginE,@object
	.size		_ZN40_INTERNAL_dd54a91f_4_k_cu_0ce62f15_277484cuda3std3__45__cpo6cbeginE,(_ZN40_INTERNAL_dd54a91f_4_k_cu_0ce62f15_277484cuda3std3__48in_placeE - _ZN40_INTERNAL_dd54a91f_4_k_cu_0ce62f15_277484cuda3std3__45__cpo6cbeginE)
_ZN40_INTERNAL_dd54a91f_4_k_cu_0ce62f15_277484cuda3std3__45__cpo6cbeginE:
	.zero		1
	.type		_ZN40_INTERNAL_dd54a91f_4_k_cu_0ce62f15_277484cuda3std3__48in_placeE,@object
	.size		_ZN40_INTERNAL_dd54a91f_4_k_cu_0ce62f15_277484cuda3std3__48in_placeE,(_ZN40_INTERNAL_dd54a91f_4_k_cu_0ce62f15_277484cuda3std6ranges3__45__cpo9iter_moveE - _ZN40_INTERNAL_dd54a91f_4_k_cu_0ce62f15_277484cuda3std3__48in_placeE)
_ZN40_INTERNAL_dd54a91f_4_k_cu_0ce62f15_277484cuda3std3__48in_placeE:
	.zero		1
	.type		_ZN40_INTERNAL_dd54a91f_4_k_cu_0ce62f15_277484cuda3std6ranges3__45__cpo9iter_moveE,@object
	.size		_ZN40_INTERNAL_dd54a91f_4_k_cu_0ce62f15_277484cuda3std6ranges3__45__cpo9iter_moveE,(_ZN40_INTERNAL_dd54a91f_4_k_cu_0ce62f15_277484cuda3std3__45__cpo5beginE - _ZN40_INTERNAL_dd54a91f_4_k_cu_0ce62f15_277484cuda3std6ranges3__45__cpo9iter_moveE)
_ZN40_INTERNAL_dd54a91f_4_k_cu_0ce62f15_277484cuda3std6ranges3__45__cpo9iter_moveE:
	.zero		1
	.type		_ZN40_INTERNAL_dd54a91f_4_k_cu_0ce62f15_277484cuda3std3__45__cpo5beginE,@object
	.size		_ZN40_INTERNAL_dd54a91f_4_k_cu_0ce62f15_277484cuda3std3__45__cpo5beginE,(_ZN40_INTERNAL_dd54a91f_4_k_cu_0ce62f15_277484cuda3std3__442_GLOBAL__N__dd54a91f_4_k_cu_0ce62f15_277486ignoreE - _ZN40_INTERNAL_dd54a91f_4_k_cu_0ce62f15_277484cuda3std3__45__cpo5beginE)
_ZN40_INTERNAL_dd54a91f_4_k_cu_0ce62f15_277484cuda3std3__45__cpo5beginE:
	.zero		1
	.type		_ZN40_INTERNAL_dd54a91f_4_k_cu_0ce62f15_277484cuda3std3__442_GLOBAL__N__dd54a91f_4_k_cu_0ce62f15_277486ignoreE,@object
	.size		_ZN40_INTERNAL_dd54a91f_4_k_cu_0ce62f15_277484cuda3std3__442_GLOBAL__N__dd54a91f_4_k_cu_0ce62f15_277486ignoreE,(_ZN40_INTERNAL_dd54a91f_4_k_cu_0ce62f15_277484cute7productE - _ZN40_INTERNAL_dd54a91f_4_k_cu_0ce62f15_277484cuda3std3__442_GLOBAL__N__dd54a91f_4_k_cu_0ce62f15_277486ignoreE)
_ZN40_INTERNAL_dd54a91f_4_k_cu_0ce62f15_277484cuda3std3__442_GLOBAL__N__dd54a91f_4_k_cu_0ce62f15_277486ignoreE:
	.zero		1
	.type		_ZN40_INTERNAL_dd54a91f_4_k_cu_0ce62f15_277484cute7productE,@object
	.size		_ZN40_INTERNAL_dd54a91f_4_k_cu_0ce62f15_277484cute7productE,(_ZN40_INTERNAL_dd54a91f_4_k_cu_0ce62f15_277484cuda3std3__45__cpo3endE - _ZN40_INTERNAL_dd54a91f_4_k_cu_0ce62f15_277484cute7productE)
_ZN40_INTERNAL_dd54a91f_4_k_cu_0ce62f15_277484cute7productE:
	.zero		1
	.type		_ZN40_INTERNAL_dd54a91f_4_k_cu_0ce62f15_277484cuda3std3__45__cpo3endE,@object
	.size		_ZN40_INTERNAL_dd54a91f_4_k_cu_0ce62f15_277484cuda3std3__45__cpo3endE,(_ZN40_INTERNAL_dd54a91f_4_k_cu_0ce62f15_277484cuda3std3__419piecewise_constructE - _ZN40_INTERNAL_dd54a91f_4_k_cu_0ce62f15_277484cuda3std3__45__cpo3endE)
_ZN40_INTERNAL_dd54a91f_4_k_cu_0ce62f15_277484cuda3std3__45__cpo3endE:
	.zero		1
	.type		_ZN40_INTERNAL_dd54a91f_4_k_cu_0ce62f15_277484cuda3std3__419piecewise_constructE,@object
	.size		_ZN40_INTERNAL_dd54a91f_4_k_cu_0ce62f15_277484cuda3std3__419piecewise_constructE,(_ZN40_INTERNAL_dd54a91f_4_k_cu_0ce62f15_277484cuda3std3__45__cpo4cendE - _ZN40_INTERNAL_dd54a91f_4_k_cu_0ce62f15_277484cuda3std3__419piecewise_constructE)
_ZN40_INTERNAL_dd54a91f_4_k_cu_0ce62f15_277484cuda3std3__419piecewise_constructE:
	.zero		1
	.type		_ZN40_INTERNAL_dd54a91f_4_k_cu_0ce62f15_277484cuda3std3__45__cpo4cendE,@object
	.size		_ZN40_INTERNAL_dd54a91f_4_k_cu_0ce62f15_277484cuda3std3__45__cpo4cendE,(_ZN40_INTERNAL_dd54a91f_4_k_cu_0ce62f15_277484cuda3std6ranges3__45__cpo4swapE - _ZN40_INTERNAL_dd54a91f_4_k_cu_0ce62f15_277484cuda3std3__45__cpo4cendE)
_ZN40_INTERNAL_dd54a91f_4_k_cu_0ce62f15_277484cuda3std3__45__cpo4cendE:
	.zero		1
	.type		_ZN40_INTERNAL_dd54a91f_4_k_cu_0ce62f15_277484cuda3std6ranges3__45__cpo4swapE,@object
	.size		_ZN40_INTERNAL_dd54a91f_4_k_cu_0ce62f15_277484cuda3std6ranges3__45__cpo4swapE,(.L_10 - _ZN40_INTERNAL_dd54a91f_4_k_cu_0ce62f15_277484cuda3std6ranges3__45__cpo4swapE)
_ZN40_INTERNAL_dd54a91f_4_k_cu_0ce62f15_277484cuda3std6ranges3__45__cpo4swapE:
	.zero		1
.L_10:


//--------------------- .nv.constant0._ZN7cutlass13device_kernelINS_4gemm6kernel13GemmUniversalIN4cute5tupleIJiiiiEEENS1_10collective13CollectiveMmaINS1_35MainloopSm100TmaUmmaWarpSpecializedILi20ELi2ELi4ENS5_IJNS4_1CILi4EEENSA_ILi2EEENSA_ILi1EEEEEEEENS5_IJNSA_ILi256EEENSA_ILi64EEESH_EEENS_12float_e5m2_tENS5_IJlSD_lEEESJ_SK_NS4_8TiledMMAINS4_8MMA_AtomIJNS4_10MMA_TraitsINS4_25SM100_MMA_F8F6F4_2x1SM_SSEJSJ_SJ_fSG_SH_NS4_17integral_constantINS4_4UMMA5MajorELSR_0EEESS_NSP_INSQ_7ScaleInELST_0EEESU_EEEEEENS4_6LayoutINS5_IJSD_SD_SD_EEENS5_IJNSA_ILi0EEESZ_SZ_EEEEENS5_IJNS4_10UnderscoreES12_S12_EEEEENS4_28SM100_TMA_2SM_LOAD_MULTICASTENS4_14ComposedLayoutINS4_7SwizzleILi2ELi4ELi3EEENS4_18smem_ptr_flag_bitsILi8EEENSX_INS5_IJNSA_ILi8EEESH_EEENS5_IJSH_SD_EEEEEEEvNS4_8identityES15_S1F_vS1G_EENS_8epilogue10collective18CollectiveEpilogueINS1I_23Sm100TmaWarpSpecializedILi1ELi1ELi64ELb0ELb0EEEJNS5_IJNSA_ILi128EEESH_SH_EEENS5_IJNSX_IS1N_SD_EENSX_ISH_SD_EEEEESJ_SK_SJ_SK_NS1I_6fusion15FusionCallbacksIS1M_NS1S_17LinearCombinationISJ_fSJ_fLNS_15FloatRoundStyleE2EEES1O_S1R_JEEENS4_5SM1004TMEM4LOAD26SM100_TMEM_LOAD_32dp32b64xENS4_13SM90_TMA_LOADES1F_NS4_39AutoVectorizingCopyWithAssumedAlignmentILi128EEENS4_14SM90_TMA_STOREES1F_S24_S24_EEEvvEEEEvNT_6ParamsE --------------------------
	.section	.nv.constant0._ZN7cutlass13device_kernelINS_4gemm6kernel13GemmUniversalIN4cute5tupleIJiiiiEEENS1_10collective13CollectiveMmaINS1_35MainloopSm100TmaUmmaWarpSpecializedILi20ELi2ELi4ENS5_IJNS4_1CILi4EEENSA_ILi2EEENSA_ILi1EEEEEEEENS5_IJNSA_ILi256EEENSA_ILi64EEESH_EEENS_12float_e5m2_tENS5_IJlSD_lEEESJ_SK_NS4_8TiledMMAINS4_8MMA_AtomIJNS4_10MMA_TraitsINS4_25SM100_MMA_F8F6F4_2x1SM_SSEJSJ_SJ_fSG_SH_NS4_17integral_constantINS4_4UMMA5MajorELSR_0EEESS_NSP_INSQ_7ScaleInELST_0EEESU_EEEEEENS4_6LayoutINS5_IJSD_SD_SD_EEENS5_IJNSA_ILi0EEESZ_SZ_EEEEENS5_IJNS4_10UnderscoreES12_S12_EEEEENS4_28SM100_TMA_2SM_LOAD_MULTICASTENS4_14ComposedLayoutINS4_7SwizzleILi2ELi4ELi3EEENS4_18smem_ptr_flag_bitsILi8EEENSX_INS5_IJNSA_ILi8EEESH_EEENS5_IJSH_SD_EEEEEEEvNS4_8identityES15_S1F_vS1G_EENS_8epilogue10collective18CollectiveEpilogueINS1I_23Sm100TmaWarpSpecializedILi1ELi1ELi64ELb0ELb0EEEJNS5_IJNSA_ILi128EEESH_SH_EEENS5_IJNSX_IS1N_SD_EENSX_ISH_SD_EEEEESJ_SK_SJ_SK_NS1I_6fusion15FusionCallbacksIS1M_NS1S_17LinearCombinationISJ_fSJ_fLNS_15FloatRoundStyleE2EEES1O_S1R_JEEENS4_5SM1004TMEM4LOAD26SM100_TMEM_LOAD_32dp32b64xENS4_13SM90_TMA_LOADES1F_NS4_39AutoVectorizingCopyWithAssumedAlignmentILi128EEENS4_14SM90_TMA_STOREES1F_S24_S24_EEEvvEEEEvNT_6ParamsE,"a",@progbits
	.sectionflags	@""
	.align	4
.nv.constant0._ZN7cutlass13device_kernelINS_4gemm6kernel13GemmUniversalIN4cute5tupleIJiiiiEEENS1_10collective13CollectiveMmaINS1_35MainloopSm100TmaUmmaWarpSpecializedILi20ELi2ELi4ENS5_IJNS4_1CILi4EEENSA_ILi2EEENSA_ILi1EEEEEEEENS5_IJNSA_ILi256EEENSA_ILi64EEESH_EEENS_12float_e5m2_tENS5_IJlSD_lEEESJ_SK_NS4_8TiledMMAINS4_8MMA_AtomIJNS4_10MMA_TraitsINS4_25SM100_MMA_F8F6F4_2x1SM_SSEJSJ_SJ_fSG_SH_NS4_17integral_constantINS4_4UMMA5MajorELSR_0EEESS_NSP_INSQ_7ScaleInELST_0EEESU_EEEEEENS4_6LayoutINS5_IJSD_SD_SD_EEENS5_IJNSA_ILi0EEESZ_SZ_EEEEENS5_IJNS4_10UnderscoreES12_S12_EEEEENS4_28SM100_TMA_2SM_LOAD_MULTICASTENS4_14ComposedLayoutINS4_7SwizzleILi2ELi4ELi3EEENS4_18smem_ptr_flag_bitsILi8EEENSX_INS5_IJNSA_ILi8EEESH_EEENS5_IJSH_SD_EEEEEEEvNS4_8identityES15_S1F_vS1G_EENS_8epilogue10collective18CollectiveEpilogueINS1I_23Sm100TmaWarpSpecializedILi1ELi1ELi64ELb0ELb0EEEJNS5_IJNSA_ILi128EEESH_SH_EEENS5_IJNSX_IS1N_SD_EENSX_ISH_SD_EEEEESJ_SK_SJ_SK_NS1I_6fusion15FusionCallbacksIS1M_NS1S_17LinearCombinationISJ_fSJ_fLNS_15FloatRoundStyleE2EEES1O_S1R_JEEENS4_5SM1004TMEM4LOAD26SM100_TMEM_LOAD_32dp32b64xENS4_13SM90_TMA_LOADES1F_NS4_39AutoVectorizingCopyWithAssumedAlignmentILi128EEENS4_14SM90_TMA_STOREES1F_S24_S24_EEEvvEEEEvNT_6ParamsE:
	.zero		2944


//--------------------- SYMBOLS --------------------------

	.type		.nv.reservedSmem.offset0,@object
	.size		.nv.reservedSmem.offset0,0x4
	.type		.nv.reservedSmem.cap,@object
	.size		.nv.reservedSmem.cap,0x4
	.type		__assertfail,@function
